	.target	sm_100a

	.elftype	@"ET_EXEC"


//--------------------- .note.nv.tkinfo           --------------------------
	.section	.note.nv.tkinfo,"",@"SHT_NOTE"
	.sectionflags	@"SHF_NOTE_NV_TKINFO"
	.tkinfo
        /*0018*/ 	.word	0x00000002
        /*0030*/ 	.string	""
        /*0030*/ 	.string	"ptxas"
        /*0030*/ 	.string	"Cuda compilation tools, release 13.0, V13.0.88"
        /*0030*/ 	.string	"Build cuda_13.0.r13.0/compiler.36424714_0"
        /*0030*/ 	.string	"-arch sm_100a -m 64 "



//--------------------- .note.nv.cuinfo           --------------------------
	.section	.note.nv.cuinfo,"",@"SHT_NOTE"
	.sectionflags	@"SHF_NOTE_NV_CUINFO"
        /*0018*/ 	.short	0x0002
        /*001a*/ 	.short	0x0064
        /*001c*/ 	.short	0x0082
	.zero		2


//--------------------- .nv.info                  --------------------------
	.section	.nv.info,"",@"SHT_CUDA_INFO"
	.align	4


	//----- nvinfo : EIATTR_REGCOUNT
	.align		4
        /*0000*/ 	.byte	0x04, 0x2f
        /*0002*/ 	.short	(.L_19 - .L_18)
	.align		4
.L_18:
        /*0004*/ 	.word	index@(_ZN7cutlass13device_kernelINS_4conv6kernel13ConvUniversalINS1_16ConvProblemShapeILNS1_8OperatorE0ELi2EEENS1_10collective14CollectiveConvINS1_47MainloopSm100TmaUmmaWarpSpecializedImplicitGemmILS5_0ELi27ELi2ELi1ELi2EN4cute5tupleIJNSA_1CILi2EEENSC_ILi1EEESE_EEEEENSB_IJNSC_ILi64EEESH_NSB_IJSH_EEEEEENS_12float_e4m3_tESK_NSA_8TiledMMAINSA_8MMA_AtomIJNSA_10MMA_TraitsINSA_19SM100_MMA_F8F6F4_SSEJSK_SK_fSH_SH_NSA_17integral_constantINSA_4UMMA5MajorELSR_0EEESS_NSP_INSQ_7ScaleInELST_0EEESU_EEEEEENSA_6LayoutINSB_IJSE_SE_SE_EEENSB_IJNSC_ILi0EEESZ_SZ_EEEEENSB_IJNSA_10UnderscoreES12_S12_EEEEENS7_6detail27Sm100ImplicitGemmTileTraitsINSA_20SM90_TMA_LOAD_IM2COLENSA_14ComposedLayoutINSA_7SwizzleILi2ELi4ELi3EEENSA_18smem_ptr_flag_bitsILi8EEENSX_INSB_IJNSC_ILi8EEESH_EEENSB_IJSH_SE_EEEEEEEvEENS16_INSA_23SM90_TMA_LOAD_MULTICASTES1H_vEEEENS_8epilogue10collective18CollectiveEpilogueINS1M_23Sm100TmaWarpSpecializedILi1ELi1ELi32ELb0ELb0EEEJSJ_NSB_IJNSX_ISH_SE_EES1R_EEESK_NSB_IJNSB_IJlllEEESE_SZ_EEESK_S1U_NS1M_6fusion15FusionCallbacksIS1Q_NS1V_17LinearCombinationISK_fSK_fLNS_15FloatRoundStyleE2EEESJ_S1S_JEEENSA_5SM1004TMEM4LOAD26SM100_TMEM_LOAD_16dp32b32xES17_S1H_NSA_39AutoVectorizingCopyWithAssumedAlignmentILi128EEENSA_21SM90_TMA_STORE_IM2COLES1H_S26_S26_EEEvvEEEEvNT_6ParamsE)
        /*0008*/ 	.word	0x00000060


	//----- nvinfo : EIATTR_FRAME_SIZE
	.align		4
.L_19:
        /*000c*/ 	.byte	0x04, 0x11
        /*000e*/ 	.short	(.L_21 - .L_20)
	.align		4
.L_20:
        /*0010*/ 	.word	index@($__internal_2_$__cuda_sm10x_tcgen05_guardrail_trap_unallocated_columns_being_dealloced)
        /*0014*/ 	.word	0x00000008


	//----- nvinfo : EIATTR_FRAME_SIZE
	.align		4
.L_21:
        /*0018*/ 	.byte	0x04, 0x11
        /*001a*/ 	.short	(.L_23 - .L_22)
	.align		4
.L_22:
        /*001c*/ 	.word	index@($__internal_1_$__cuda_sm10x_tcgen05_guardrail_trap_phase_invalid_during_alloc)
        /*0020*/ 	.word	0x00000008


	//----- nvinfo : EIATTR_FRAME_SIZE
	.align		4
.L_23:
        /*0024*/ 	.byte	0x04, 0x11
        /*0026*/ 	.short	(.L_25 - .L_24)
	.align		4
.L_24:
        /*0028*/ 	.word	index@($__internal_0_$__cuda_sm10x_tcgen05_guardrail_trap_col_being_dealloced_not_returned_by_alloc)
        /*002c*/ 	.word	0x00000008


	//----- nvinfo : EIATTR_FRAME_SIZE
	.align		4
.L_25:
        /*0030*/ 	.byte	0x04, 0x11
        /*0032*/ 	.short	(.L_27 - .L_26)
	.align		4
.L_26:
        /*0034*/ 	.word	index@(_ZN7cutlass13device_kernelINS_4conv6kernel13ConvUniversalINS1_16ConvProblemShapeILNS1_8OperatorE0ELi2EEENS1_10collective14CollectiveConvINS1_47MainloopSm100TmaUmmaWarpSpecializedImplicitGemmILS5_0ELi27ELi2ELi1ELi2EN4cute5tupleIJNSA_1CILi2EEENSC_ILi1EEESE_EEEEENSB_IJNSC_ILi64EEESH_NSB_IJSH_EEEEEENS_12float_e4m3_tESK_NSA_8TiledMMAINSA_8MMA_AtomIJNSA_10MMA_TraitsINSA_19SM100_MMA_F8F6F4_SSEJSK_SK_fSH_SH_NSA_17integral_constantINSA_4UMMA5MajorELSR_0EEESS_NSP_INSQ_7ScaleInELST_0EEESU_EEEEEENSA_6LayoutINSB_IJSE_SE_SE_EEENSB_IJNSC_ILi0EEESZ_SZ_EEEEENSB_IJNSA_10UnderscoreES12_S12_EEEEENS7_6detail27Sm100ImplicitGemmTileTraitsINSA_20SM90_TMA_LOAD_IM2COLENSA_14ComposedLayoutINSA_7SwizzleILi2ELi4ELi3EEENSA_18smem_ptr_flag_bitsILi8EEENSX_INSB_IJNSC_ILi8EEESH_EEENSB_IJSH_SE_EEEEEEEvEENS16_INSA_23SM90_TMA_LOAD_MULTICASTES1H_vEEEENS_8epilogue10collective18CollectiveEpilogueINS1M_23Sm100TmaWarpSpecializedILi1ELi1ELi32ELb0ELb0EEEJSJ_NSB_IJNSX_ISH_SE_EES1R_EEESK_NSB_IJNSB_IJlllEEESE_SZ_EEESK_S1U_NS1M_6fusion15FusionCallbacksIS1Q_NS1V_17LinearCombinationISK_fSK_fLNS_15FloatRoundStyleE2EEESJ_S1S_JEEENSA_5SM1004TMEM4LOAD26SM100_TMEM_LOAD_16dp32b32xES17_S1H_NSA_39AutoVectorizingCopyWithAssumedAlignmentILi128EEENSA_21SM90_TMA_STORE_IM2COLES1H_S26_S26_EEEvvEEEEvNT_6ParamsE)
        /*0038*/ 	.word	0x00000008


	//----- nvinfo : EIATTR_MIN_STACK_SIZE
	.align		4
.L_27:
        /*003c*/ 	.byte	0x04, 0x12
        /*003e*/ 	.short	(.L_29 - .L_28)
	.align		4
.L_28:
        /*0040*/ 	.word	index@(_ZN7cutlass13device_kernelINS_4conv6kernel13ConvUniversalINS1_16ConvProblemShapeILNS1_8OperatorE0ELi2EEENS1_10collective14CollectiveConvINS1_47MainloopSm100TmaUmmaWarpSpecializedImplicitGemmILS5_0ELi27ELi2ELi1ELi2EN4cute5tupleIJNSA_1CILi2EEENSC_ILi1EEESE_EEEEENSB_IJNSC_ILi64EEESH_NSB_IJSH_EEEEEENS_12float_e4m3_tESK_NSA_8TiledMMAINSA_8MMA_AtomIJNSA_10MMA_TraitsINSA_19SM100_MMA_F8F6F4_SSEJSK_SK_fSH_SH_NSA_17integral_constantINSA_4UMMA5MajorELSR_0EEESS_NSP_INSQ_7ScaleInELST_0EEESU_EEEEEENSA_6LayoutINSB_IJSE_SE_SE_EEENSB_IJNSC_ILi0EEESZ_SZ_EEEEENSB_IJNSA_10UnderscoreES12_S12_EEEEENS7_6detail27Sm100ImplicitGemmTileTraitsINSA_20SM90_TMA_LOAD_IM2COLENSA_14ComposedLayoutINSA_7SwizzleILi2ELi4ELi3EEENSA_18smem_ptr_flag_bitsILi8EEENSX_INSB_IJNSC_ILi8EEESH_EEENSB_IJSH_SE_EEEEEEEvEENS16_INSA_23SM90_TMA_LOAD_MULTICASTES1H_vEEEENS_8epilogue10collective18CollectiveEpilogueINS1M_23Sm100TmaWarpSpecializedILi1ELi1ELi32ELb0ELb0EEEJSJ_NSB_IJNSX_ISH_SE_EES1R_EEESK_NSB_IJNSB_IJlllEEESE_SZ_EEESK_S1U_NS1M_6fusion15FusionCallbacksIS1Q_NS1V_17LinearCombinationISK_fSK_fLNS_15FloatRoundStyleE2EEESJ_S1S_JEEENSA_5SM1004TMEM4LOAD26SM100_TMEM_LOAD_16dp32b32xES17_S1H_NSA_39AutoVectorizingCopyWithAssumedAlignmentILi128EEENSA_21SM90_TMA_STORE_IM2COLES1H_S26_S26_EEEvvEEEEvNT_6ParamsE)
        /*0044*/ 	.word	0x00000008
.L_29:


//--------------------- .nv.compat                --------------------------
	.section	.nv.compat,"",@"SHT_CUDA_COMPAT_INFO"
	.align	4
        /*0000*/ 	.byte	0x02, 0x09, 0x01, 0x00, 0x02, 0x02, 0x02, 0x00, 0x02, 0x05, 0x05, 0x00, 0x03, 0x07, 0x01, 0x01
        /*0010*/ 	.byte	0x02, 0x03, 0x01, 0x00, 0x02, 0x06, 0x01, 0x00, 0x04, 0x0b, 0x08, 0x00, 0x09, 0x00, 0x00, 0x00
        /*0020*/ 	.byte	0x00, 0x00, 0x00, 0x00


//--------------------- .nv.info._ZN7cutlass13device_kernelINS_4conv6kernel13ConvUniversalINS1_16ConvProblemShapeILNS1_8OperatorE0ELi2EEENS1_10collective14CollectiveConvINS1_47MainloopSm100TmaUmmaWarpSpecializedImplicitGemmILS5_0ELi27ELi2ELi1ELi2EN4cute5tupleIJNSA_1CILi2EEENSC_ILi1EEESE_EEEEENSB_IJNSC_ILi64EEESH_NSB_IJSH_EEEEEENS_12float_e4m3_tESK_NSA_8TiledMMAINSA_8MMA_AtomIJNSA_10MMA_TraitsINSA_19SM100_MMA_F8F6F4_SSEJSK_SK_fSH_SH_NSA_17integral_constantINSA_4UMMA5MajorELSR_0EEESS_NSP_INSQ_7ScaleInELST_0EEESU_EEEEEENSA_6LayoutINSB_IJSE_SE_SE_EEENSB_IJNSC_ILi0EEESZ_SZ_EEEEENSB_IJNSA_10UnderscoreES12_S12_EEEEENS7_6detail27Sm100ImplicitGemmTileTraitsINSA_20SM90_TMA_LOAD_IM2COLENSA_14ComposedLayoutINSA_7SwizzleILi2ELi4ELi3EEENSA_18smem_ptr_flag_bitsILi8EEENSX_INSB_IJNSC_ILi8EEESH_EEENSB_IJSH_SE_EEEEEEEvEENS16_INSA_23SM90_TMA_LOAD_MULTICASTES1H_vEEEENS_8epilogue10collective18CollectiveEpilogueINS1M_23Sm100TmaWarpSpecializedILi1ELi1ELi32ELb0ELb0EEEJSJ_NSB_IJNSX_ISH_SE_EES1R_EEESK_NSB_IJNSB_IJlllEEESE_SZ_EEESK_S1U_NS1M_6fusion15FusionCallbacksIS1Q_NS1V_17LinearCombinationISK_fSK_fLNS_15FloatRoundStyleE2EEESJ_S1S_JEEENSA_5SM1004TMEM4LOAD26SM100_TMEM_LOAD_16dp32b32xES17_S1H_NSA_39AutoVectorizingCopyWithAssumedAlignmentILi128EEENSA_21SM90_TMA_STORE_IM2COLES1H_S26_S26_EEEvvEEEEvNT_6ParamsE --------------------------
	.section	.nv.info._ZN7cutlass13device_kernelINS_4conv6kernel13ConvUniversalINS1_16ConvProblemShapeILNS1_8OperatorE0ELi2EEENS1_10collective14CollectiveConvINS1_47MainloopSm100TmaUmmaWarpSpecializedImplicitGemmILS5_0ELi27ELi2ELi1ELi2EN4cute5tupleIJNSA_1CILi2EEENSC_ILi1EEESE_EEEEENSB_IJNSC_ILi64EEESH_NSB_IJSH_EEEEEENS_12float_e4m3_tESK_NSA_8TiledMMAINSA_8MMA_AtomIJNSA_10MMA_TraitsINSA_19SM100_MMA_F8F6F4_SSEJSK_SK_fSH_SH_NSA_17integral_constantINSA_4UMMA5MajorELSR_0EEESS_NSP_INSQ_7ScaleInELST_0EEESU_EEEEEENSA_6LayoutINSB_IJSE_SE_SE_EEENSB_IJNSC_ILi0EEESZ_SZ_EEEEENSB_IJNSA_10UnderscoreES12_S12_EEEEENS7_6detail27Sm100ImplicitGemmTileTraitsINSA_20SM90_TMA_LOAD_IM2COLENSA_14ComposedLayoutINSA_7SwizzleILi2ELi4ELi3EEENSA_18smem_ptr_flag_bitsILi8EEENSX_INSB_IJNSC_ILi8EEESH_EEENSB_IJSH_SE_EEEEEEEvEENS16_INSA_23SM90_TMA_LOAD_MULTICASTES1H_vEEEENS_8epilogue10collective18CollectiveEpilogueINS1M_23Sm100TmaWarpSpecializedILi1ELi1ELi32ELb0ELb0EEEJSJ_NSB_IJNSX_ISH_SE_EES1R_EEESK_NSB_IJNSB_IJlllEEESE_SZ_EEESK_S1U_NS1M_6fusion15FusionCallbacksIS1Q_NS1V_17LinearCombinationISK_fSK_fLNS_15FloatRoundStyleE2EEESJ_S1S_JEEENSA_5SM1004TMEM4LOAD26SM100_TMEM_LOAD_16dp32b32xES17_S1H_NSA_39AutoVectorizingCopyWithAssumedAlignmentILi128EEENSA_21SM90_TMA_STORE_IM2COLES1H_S26_S26_EEEvvEEEEvNT_6ParamsE,"",@"SHT_CUDA_INFO"
	.sectionflags	@""
	.align	4


	//----- nvinfo : EIATTR_CUDA_API_VERSION
	.align		4
        /*0000*/ 	.byte	0x04, 0x37
        /*0002*/ 	.short	(.L_31 - .L_30)
.L_30:
        /*0004*/ 	.word	0x00000082


	//----- nvinfo : EIATTR_KPARAM_INFO
	.align		4
.L_31:
        /*0008*/ 	.byte	0x04, 0x17
        /*000a*/ 	.short	(.L_33 - .L_32)
.L_32:
        /*000c*/ 	.word	0x00000000
        /*0010*/ 	.short	0x0000
        /*0012*/ 	.short	0x0000
        /*0014*/ 	.byte	0x00, 0xf0, 0x01, 0x20


	//----- nvinfo : EIATTR_AT_ENTRY_FRAGMENTS
	.align		4
.L_33:
        /*0018*/ 	.byte	0x04, 0x4f
        /*001a*/ 	.short	(.L_35 - .L_34)


	//   ....[0]....
.L_34:
        /*001c*/ 	.word	0x00000006


	//----- nvinfo : EIATTR_RESERVED_SMEM_USED
	.align		4
.L_35:
        /*0020*/ 	.byte	0x01, 0x41
	.zero		2


	//----- nvinfo : EIATTR_SPARSE_MMA_MASK
	.align		4
        /*0024*/ 	.byte	0x03, 0x50
        /*0026*/ 	.short	0x0000


	//----- nvinfo : EIATTR_TCGEN05_1CTA_USED
	.align		4
        /*0028*/ 	.byte	0x01, 0x51
	.zero		2


	//----- nvinfo : EIATTR_MAXREG_COUNT
	.align		4
        /*002c*/ 	.byte	0x03, 0x1b
        /*002e*/ 	.short	0x00ff


	//----- nvinfo : EIATTR_NUM_BARRIERS
	.align		4
        /*0030*/ 	.byte	0x02, 0x4c
        /*0032*/ 	.byte	0x07
	.zero		1


	//----- nvinfo : EIATTR_EXTERNS
	.align		4
        /*0034*/ 	.byte	0x04, 0x0f
        /*0036*/ 	.short	(.L_37 - .L_36)


	//   ....[0]....
	.align		4
.L_36:
        /*0038*/ 	.word	index@(__assertfail)


	//----- nvinfo : EIATTR_MERCURY_ISA_VERSION
	.align		4
.L_37:
        /*003c*/ 	.byte	0x03, 0x5f
        /*003e*/ 	.short	0x0101


	//----- nvinfo : EIATTR_INT_WARP_WIDE_INSTR_OFFSETS
	.align		4
        /*0040*/ 	.byte	0x04, 0x31
        /*0042*/ 	.short	(.L_39 - .L_38)


	//   ....[0]....
.L_38:
        /*0044*/ 	.word	0x00004a60


	//   ....[1]....
        /*0048*/ 	.word	0x00004a80


	//   ....[2]....
        /*004c*/ 	.word	0x00004ab0


	//   ....[3]....
        /*0050*/ 	.word	0x00005640


	//   ....[4]....
        /*0054*/ 	.word	0x00005800


	//----- nvinfo : EIATTR_COOP_GROUP_MASK_REGIDS
	.align		4
.L_39:
        /*0058*/ 	.byte	0x04, 0x29
        /*005a*/ 	.short	(.L_41 - .L_40)


	//   ....[0]....
.L_40:
        /*005c*/ 	.word	0xffffffff


	//   ....[1]....
        /*0060*/ 	.word	0xffffffff


	//   ....[2]....
        /*0064*/ 	.word	0xffffffff


	//   ....[3]....
        /*0068*/ 	.word	0xffffffff


	//   ....[4]....
        /*006c*/ 	.word	0xffffffff


	//   ....[5]....
        /*0070*/ 	.word	0xffffffff


	//   ....[6]....
        /*0074*/ 	.word	0xffffffff


	//   ....[7]....
        /*0078*/ 	.word	0xffffffff


	//   ....[8]....
        /*007c*/ 	.word	0xffffffff


	//   ....[9]....
        /*0080*/ 	.word	0xffffffff


	//   ....[10]....
        /*0084*/ 	.word	0xffffffff


	//   ....[11]....
        /*0088*/ 	.word	0xffffffff


	//   ....[12]....
        /*008c*/ 	.word	0xffffffff


	//----- nvinfo : EIATTR_COOP_GROUP_INSTR_OFFSETS
	.align		4
.L_41:
        /*0090*/ 	.byte	0x04, 0x28
        /*0092*/ 	.short	(.L_43 - .L_42)


	//   ....[0]....
.L_42:
        /*0094*/ 	.word	0x00000090


	//   ....[1]....
        /*0098*/ 	.word	0x00000500


	//   ....[2]....
        /*009c*/ 	.word	0x000009a0


	//   ....[3]....
        /*00a0*/ 	.word	0x00000ae0


	//   ....[4]....
        /*00a4*/ 	.word	0x00000be0


	//   ....[5]....
        /*00a8*/ 	.word	0x00000d30


	//   ....[6]....
        /*00ac*/ 	.word	0x00000f30


	//   ....[7]....
        /*00b0*/ 	.word	0x00002580


	//   ....[8]....
        /*00b4*/ 	.word	0x00003e80


	//   ....[9]....
        /*00b8*/ 	.word	0x00004090


	//   ....[10]....
        /*00bc*/ 	.word	0x000040c0


	//   ....[11]....
        /*00c0*/ 	.word	0x00004940


	//   ....[12]....
        /*00c4*/ 	.word	0x00004b80


	//----- nvinfo : EIATTR_VRC_CTA_INIT_COUNT
	.align		4
.L_43:
        /*00c8*/ 	.byte	0x02, 0x4a
        /*00ca*/ 	.byte	0x80
	.zero		1


	//----- nvinfo : EIATTR_SYSCALL_OFFSETS
	.align		4
        /*00cc*/ 	.byte	0x04, 0x46
        /*00ce*/ 	.short	(.L_45 - .L_44)


	//   ....[0]....
.L_44:
        /*00d0*/ 	.word	0x00006380


	//   ....[1]....
        /*00d4*/ 	.word	0x000064c0


	//   ....[2]....
        /*00d8*/ 	.word	0x00006c10


	//----- nvinfo : EIATTR_MBARRIER_INSTR_OFFSETS
	.align		4
.L_45:
        /*00dc*/ 	.byte	0x04, 0x39
        /*00de*/ 	.short	(.L_47 - .L_46)


	//   ....[0]....
.L_46:
        /*00e0*/ 	.word	0x00000620
        /*00e4*/ 	.word	0x000000ff
        /*00e8*/ 	.word	0x00000000
        /*00ec*/ 	.short	0x0100
        /*00ee*/ 	.byte	0x04
	.zero		1


	//   ....[1]....
        /*00f0*/ 	.word	0x00000630
        /*00f4*/ 	.word	0x000000ff
        /*00f8*/ 	.word	0x000000d8
        /*00fc*/ 	.short	0x0100
        /*00fe*/ 	.byte	0x04
	.zero		1


	//   ....[2]....
        /*0100*/ 	.word	0x00000640
        /*0104*/ 	.word	0x000000ff
        /*0108*/ 	.word	0x00000008
        /*010c*/ 	.short	0x0100
        /*010e*/ 	.byte	0x04
	.zero		1


	//   ....[3]....
        /*0110*/ 	.word	0x00000650
        /*0114*/ 	.word	0x000000ff
        /*0118*/ 	.word	0x000000e0
        /*011c*/ 	.short	0x0100
        /*011e*/ 	.byte	0x04
	.zero		1


	//   ....[4]....
        /*0120*/ 	.word	0x00000660
        /*0124*/ 	.word	0x000000ff
        /*0128*/ 	.word	0x00000010
        /*012c*/ 	.short	0x0100
        /*012e*/ 	.byte	0x04
	.zero		1


	//   ....[5]....
        /*0130*/ 	.word	0x00000670
        /*0134*/ 	.word	0x000000ff
        /*0138*/ 	.word	0x000000e8
        /*013c*/ 	.short	0x0100
        /*013e*/ 	.byte	0x04
	.zero		1


	//   ....[6]....
        /*0140*/ 	.word	0x00000680
        /*0144*/ 	.word	0x000000ff
        /*0148*/ 	.word	0x00000018
        /*014c*/ 	.short	0x0100
        /*014e*/ 	.byte	0x04
	.zero		1


	//   ....[7]....
        /*0150*/ 	.word	0x00000690
        /*0154*/ 	.word	0x000000ff
        /*0158*/ 	.word	0x000000f0
        /*015c*/ 	.short	0x0100
        /*015e*/ 	.byte	0x04
	.zero		1


	//   ....[8]....
        /*0160*/ 	.word	0x000006a0
        /*0164*/ 	.word	0x000000ff
        /*0168*/ 	.word	0x00000020
        /*016c*/ 	.short	0x0100
        /*016e*/ 	.byte	0x04
	.zero		1


	//   ....[9]....
        /*0170*/ 	.word	0x000006b0
        /*0174*/ 	.word	0x000000ff
        /*0178*/ 	.word	0x000000f8
        /*017c*/ 	.short	0x0100
        /*017e*/ 	.byte	0x04
	.zero		1


	//   ....[10]....
        /*0180*/ 	.word	0x000006c0
        /*0184*/ 	.word	0x000000ff
        /*0188*/ 	.word	0x00000028
        /*018c*/ 	.short	0x0100
        /*018e*/ 	.byte	0x04
	.zero		1


	//   ....[11]....
        /*0190*/ 	.word	0x000006d0
        /*0194*/ 	.word	0x000000ff
        /*0198*/ 	.word	0x00000100
        /*019c*/ 	.short	0x0100
        /*019e*/ 	.byte	0x04
	.zero		1


	//   ....[12]....
        /*01a0*/ 	.word	0x000006e0
        /*01a4*/ 	.word	0x000000ff
        /*01a8*/ 	.word	0x00000030
        /*01ac*/ 	.short	0x0100
        /*01ae*/ 	.byte	0x04
	.zero		1


	//   ....[13]....
        /*01b0*/ 	.word	0x000006f0
        /*01b4*/ 	.word	0x000000ff
        /*01b8*/ 	.word	0x00000108
        /*01bc*/ 	.short	0x0100
        /*01be*/ 	.byte	0x04
	.zero		1


	//   ....[14]....
        /*01c0*/ 	.word	0x00000700
        /*01c4*/ 	.word	0x000000ff
        /*01c8*/ 	.word	0x00000038
        /*01cc*/ 	.short	0x0100
        /*01ce*/ 	.byte	0x04
	.zero		1


	//   ....[15]....
        /*01d0*/ 	.word	0x00000710
        /*01d4*/ 	.word	0x000000ff
        /*01d8*/ 	.word	0x00000110
        /*01dc*/ 	.short	0x0100
        /*01de*/ 	.byte	0x04
	.zero		1


	//   ....[16]....
        /*01e0*/ 	.word	0x00000720
        /*01e4*/ 	.word	0x000000ff
        /*01e8*/ 	.word	0x00000040
        /*01ec*/ 	.short	0x0100
        /*01ee*/ 	.byte	0x04
	.zero		1


	//   ....[17]....
        /*01f0*/ 	.word	0x00000730
        /*01f4*/ 	.word	0x000000ff
        /*01f8*/ 	.word	0x00000118
        /*01fc*/ 	.short	0x0100
        /*01fe*/ 	.byte	0x04
	.zero		1


	//   ....[18]....
        /*0200*/ 	.word	0x00000740
        /*0204*/ 	.word	0x000000ff
        /*0208*/ 	.word	0x00000048
        /*020c*/ 	.short	0x0100
        /*020e*/ 	.byte	0x04
	.zero		1


	//   ....[19]....
        /*0210*/ 	.word	0x00000750
        /*0214*/ 	.word	0x000000ff
        /*0218*/ 	.word	0x00000120
        /*021c*/ 	.short	0x0100
        /*021e*/ 	.byte	0x04
	.zero		1


	//   ....[20]....
        /*0220*/ 	.word	0x00000760
        /*0224*/ 	.word	0x000000ff
        /*0228*/ 	.word	0x00000050
        /*022c*/ 	.short	0x0100
        /*022e*/ 	.byte	0x04
	.zero		1


	//   ....[21]....
        /*0230*/ 	.word	0x00000770
        /*0234*/ 	.word	0x000000ff
        /*0238*/ 	.word	0x00000128
        /*023c*/ 	.short	0x0100
        /*023e*/ 	.byte	0x04
	.zero		1


	//   ....[22]....
        /*0240*/ 	.word	0x00000780
        /*0244*/ 	.word	0x000000ff
        /*0248*/ 	.word	0x00000058
        /*024c*/ 	.short	0x0100
        /*024e*/ 	.byte	0x04
	.zero		1


	//   ....[23]....
        /*0250*/ 	.word	0x00000790
        /*0254*/ 	.word	0x000000ff
        /*0258*/ 	.word	0x00000130
        /*025c*/ 	.short	0x0100
        /*025e*/ 	.byte	0x04
	.zero		1


	//   ....[24]....
        /*0260*/ 	.word	0x000007a0
        /*0264*/ 	.word	0x000000ff
        /*0268*/ 	.word	0x00000060
        /*026c*/ 	.short	0x0100
        /*026e*/ 	.byte	0x04
	.zero		1


	//   ....[25]....
        /*0270*/ 	.word	0x000007b0
        /*0274*/ 	.word	0x000000ff
        /*0278*/ 	.word	0x00000138
        /*027c*/ 	.short	0x0100
        /*027e*/ 	.byte	0x04
	.zero		1


	//   ....[26]....
        /*0280*/ 	.word	0x000007c0
        /*0284*/ 	.word	0x000000ff
        /*0288*/ 	.word	0x00000068
        /*028c*/ 	.short	0x0100
        /*028e*/ 	.byte	0x04
	.zero		1


	//   ....[27]....
        /*0290*/ 	.word	0x000007d0
        /*0294*/ 	.word	0x000000ff
        /*0298*/ 	.word	0x00000140
        /*029c*/ 	.short	0x0100
        /*029e*/ 	.byte	0x04
	.zero		1


	//   ....[28]....
        /*02a0*/ 	.word	0x000007e0
        /*02a4*/ 	.word	0x000000ff
        /*02a8*/ 	.word	0x00000070
        /*02ac*/ 	.short	0x0100
        /*02ae*/ 	.byte	0x04
	.zero		1


	//   ....[29]....
        /*02b0*/ 	.word	0x000007f0
        /*02b4*/ 	.word	0x000000ff
        /*02b8*/ 	.word	0x00000148
        /*02bc*/ 	.short	0x0100
        /*02be*/ 	.byte	0x04
	.zero		1


	//   ....[30]....
        /*02c0*/ 	.word	0x00000800
        /*02c4*/ 	.word	0x000000ff
        /*02c8*/ 	.word	0x00000078
        /*02cc*/ 	.short	0x0100
        /*02ce*/ 	.byte	0x04
	.zero		1


	//   ....[31]....
        /*02d0*/ 	.word	0x00000810
        /*02d4*/ 	.word	0x000000ff
        /*02d8*/ 	.word	0x00000150
        /*02dc*/ 	.short	0x0100
        /*02de*/ 	.byte	0x04
	.zero		1


	//   ....[32]....
        /*02e0*/ 	.word	0x00000820
        /*02e4*/ 	.word	0x000000ff
        /*02e8*/ 	.word	0x00000080
        /*02ec*/ 	.short	0x0100
        /*02ee*/ 	.byte	0x04
	.zero		1


	//   ....[33]....
        /*02f0*/ 	.word	0x00000830
        /*02f4*/ 	.word	0x000000ff
        /*02f8*/ 	.word	0x00000158
        /*02fc*/ 	.short	0x0100
        /*02fe*/ 	.byte	0x04
	.zero		1


	//   ....[34]....
        /*0300*/ 	.word	0x00000840
        /*0304*/ 	.word	0x000000ff
        /*0308*/ 	.word	0x00000088
        /*030c*/ 	.short	0x0100
        /*030e*/ 	.byte	0x04
	.zero		1


	//   ....[35]....
        /*0310*/ 	.word	0x00000850
        /*0314*/ 	.word	0x000000ff
        /*0318*/ 	.word	0x00000160
        /*031c*/ 	.short	0x0100
        /*031e*/ 	.byte	0x04
	.zero		1


	//   ....[36]....
        /*0320*/ 	.word	0x00000860
        /*0324*/ 	.word	0x000000ff
        /*0328*/ 	.word	0x00000090
        /*032c*/ 	.short	0x0100
        /*032e*/ 	.byte	0x04
	.zero		1


	//   ....[37]....
        /*0330*/ 	.word	0x00000870
        /*0334*/ 	.word	0x000000ff
        /*0338*/ 	.word	0x00000168
        /*033c*/ 	.short	0x0100
        /*033e*/ 	.byte	0x04
	.zero		1


	//   ....[38]....
        /*0340*/ 	.word	0x00000880
        /*0344*/ 	.word	0x000000ff
        /*0348*/ 	.word	0x00000098
        /*034c*/ 	.short	0x0100
        /*034e*/ 	.byte	0x04
	.zero		1


	//   ....[39]....
        /*0350*/ 	.word	0x00000890
        /*0354*/ 	.word	0x000000ff
        /*0358*/ 	.word	0x00000170
        /*035c*/ 	.short	0x0100
        /*035e*/ 	.byte	0x04
	.zero		1


	//   ....[40]....
        /*0360*/ 	.word	0x000008a0
        /*0364*/ 	.word	0x000000ff
        /*0368*/ 	.word	0x000000a0
        /*036c*/ 	.short	0x0100
        /*036e*/ 	.byte	0x04
	.zero		1


	//   ....[41]....
        /*0370*/ 	.word	0x000008b0
        /*0374*/ 	.word	0x000000ff
        /*0378*/ 	.word	0x00000178
        /*037c*/ 	.short	0x0100
        /*037e*/ 	.byte	0x04
	.zero		1


	//   ....[42]....
        /*0380*/ 	.word	0x000008c0
        /*0384*/ 	.word	0x000000ff
        /*0388*/ 	.word	0x000000a8
        /*038c*/ 	.short	0x0100
        /*038e*/ 	.byte	0x04
	.zero		1


	//   ....[43]....
        /*0390*/ 	.word	0x000008d0
        /*0394*/ 	.word	0x000000ff
        /*0398*/ 	.word	0x00000180
        /*039c*/ 	.short	0x0100
        /*039e*/ 	.byte	0x04
	.zero		1


	//   ....[44]....
        /*03a0*/ 	.word	0x000008e0
        /*03a4*/ 	.word	0x000000ff
        /*03a8*/ 	.word	0x000000b0
        /*03ac*/ 	.short	0x0100
        /*03ae*/ 	.byte	0x04
	.zero		1


	//   ....[45]....
        /*03b0*/ 	.word	0x000008f0
        /*03b4*/ 	.word	0x000000ff
        /*03b8*/ 	.word	0x00000188
        /*03bc*/ 	.short	0x0100
        /*03be*/ 	.byte	0x04
	.zero		1


	//   ....[46]....
        /*03c0*/ 	.word	0x00000900
        /*03c4*/ 	.word	0x000000ff
        /*03c8*/ 	.word	0x000000b8
        /*03cc*/ 	.short	0x0100
        /*03ce*/ 	.byte	0x04
	.zero		1


	//   ....[47]....
        /*03d0*/ 	.word	0x00000910
        /*03d4*/ 	.word	0x000000ff
        /*03d8*/ 	.word	0x00000190
        /*03dc*/ 	.short	0x0100
        /*03de*/ 	.byte	0x04
	.zero		1


	//   ....[48]....
        /*03e0*/ 	.word	0x00000920
        /*03e4*/ 	.word	0x000000ff
        /*03e8*/ 	.word	0x000000c0
        /*03ec*/ 	.short	0x0100
        /*03ee*/ 	.byte	0x04
	.zero		1


	//   ....[49]....
        /*03f0*/ 	.word	0x00000930
        /*03f4*/ 	.word	0x000000ff
        /*03f8*/ 	.word	0x00000198
        /*03fc*/ 	.short	0x0100
        /*03fe*/ 	.byte	0x04
	.zero		1


	//   ....[50]....
        /*0400*/ 	.word	0x00000940
        /*0404*/ 	.word	0x000000ff
        /*0408*/ 	.word	0x000000c8
        /*040c*/ 	.short	0x0100
        /*040e*/ 	.byte	0x04
	.zero		1


	//   ....[51]....
        /*0410*/ 	.word	0x00000950
        /*0414*/ 	.word	0x000000ff
        /*0418*/ 	.word	0x000001a0
        /*041c*/ 	.short	0x0100
        /*041e*/ 	.byte	0x04
	.zero		1


	//   ....[52]....
        /*0420*/ 	.word	0x00000960
        /*0424*/ 	.word	0x000000ff
        /*0428*/ 	.word	0x000000d0
        /*042c*/ 	.short	0x0100
        /*042e*/ 	.byte	0x04
	.zero		1


	//   ....[53]....
        /*0430*/ 	.word	0x00000970
        /*0434*/ 	.word	0x000000ff
        /*0438*/ 	.word	0x000001a8
        /*043c*/ 	.short	0x0100
        /*043e*/ 	.byte	0x04
	.zero		1


	//   ....[54]....
        /*0440*/ 	.word	0x00000ab0
        /*0444*/ 	.word	0x000000ff
        /*0448*/ 	.word	0x000001b0
        /*044c*/ 	.short	0x0100
        /*044e*/ 	.byte	0x04
	.zero		1


	//   ....[55]....
        /*0450*/ 	.word	0x00000ac0
        /*0454*/ 	.word	0x000000ff
        /*0458*/ 	.word	0x000001b8
        /*045c*/ 	.short	0x0100
        /*045e*/ 	.byte	0x04
	.zero		1


	//   ....[56]....
        /*0460*/ 	.word	0x00000bb0
        /*0464*/ 	.word	0x000000ff
        /*0468*/ 	.word	0x000001c0
        /*046c*/ 	.short	0x0100
        /*046e*/ 	.byte	0x06
	.zero		1


	//   ....[57]....
        /*0470*/ 	.word	0x00000bc0
        /*0474*/ 	.word	0x000000ff
        /*0478*/ 	.word	0x000001c8
        /*047c*/ 	.short	0x0100
        /*047e*/ 	.byte	0x06
	.zero		1


	//   ....[58]....
        /*0480*/ 	.word	0x00000d00
        /*0484*/ 	.word	0x000000ff
        /*0488*/ 	.word	0x000001d0
        /*048c*/ 	.short	0x0100
        /*048e*/ 	.byte	0x06
	.zero		1


	//   ....[59]....
        /*0490*/ 	.word	0x00000d10
        /*0494*/ 	.word	0x000000ff
        /*0498*/ 	.word	0x000001d8
        /*049c*/ 	.short	0x0100
        /*049e*/ 	.byte	0x06
	.zero		1


	//   ....[60]....
        /*04a0*/ 	.word	0x00000e40
        /*04a4*/ 	.word	0x000000ff
        /*04a8*/ 	.word	0x000001e0
        /*04ac*/ 	.short	0x0100
        /*04ae*/ 	.byte	0x04
	.zero		1


	//   ....[61]....
        /*04b0*/ 	.word	0x00000e50
        /*04b4*/ 	.word	0x000000ff
        /*04b8*/ 	.word	0x000001f0
        /*04bc*/ 	.short	0x0100
        /*04be*/ 	.byte	0x04
	.zero		1


	//   ....[62]....
        /*04c0*/ 	.word	0x00000e60
        /*04c4*/ 	.word	0x000000ff
        /*04c8*/ 	.word	0x000001e8
        /*04cc*/ 	.short	0x0100
        /*04ce*/ 	.byte	0x04
	.zero		1


	//   ....[63]....
        /*04d0*/ 	.word	0x00000e70
        /*04d4*/ 	.word	0x000000ff
        /*04d8*/ 	.word	0x000001f8
        /*04dc*/ 	.short	0x0100
        /*04de*/ 	.byte	0x04
	.zero		1


	//   ....[64]....
        /*04e0*/ 	.word	0x00001a40
        /*04e4*/ 	.word	0x000000ff
        /*04e8*/ 	.word	0x000000d8
        /*04ec*/ 	.short	0x010a
        /*04ee*/ 	.byte	0x04
	.zero		1


	//   ....[65]....
        /*04f0*/ 	.word	0x00001c70
        /*04f4*/ 	.word	0x000000ff
        /*04f8*/ 	.word	0x000000d8
        /*04fc*/ 	.short	0x010a
        /*04fe*/ 	.byte	0x09
	.zero		1


	//   ....[66]....
        /*0500*/ 	.word	0x00001e00
        /*0504*/ 	.word	0x000000ff
        /*0508*/ 	.word	0x000000d8
        /*050c*/ 	.short	0x010a
        /*050e*/ 	.byte	0x07
	.zero		1


	//   ....[67]....
        /*0510*/ 	.word	0x00001fe0
        /*0514*/ 	.word	0x000000ff
        /*0518*/ 	.word	0x000001c8
        /*051c*/ 	.short	0x0101
        /*051e*/ 	.byte	0x18
	.zero		1


	//   ....[68]....
        /*0520*/ 	.word	0x00002000
        /*0524*/ 	.word	0x000000ff
        /*0528*/ 	.word	0x000000d8
        /*052c*/ 	.short	0x010a
        /*052e*/ 	.byte	0x04
	.zero		1


	//   ....[69]....
        /*0530*/ 	.word	0x00002210
        /*0534*/ 	.word	0x000000ff
        /*0538*/ 	.word	0x000000d8
        /*053c*/ 	.short	0x010a
        /*053e*/ 	.byte	0x09
	.zero		1


	//   ....[70]....
        /*0540*/ 	.word	0x000023a0
        /*0544*/ 	.word	0x000000ff
        /*0548*/ 	.word	0x000000d8
        /*054c*/ 	.short	0x010a
        /*054e*/ 	.byte	0x07
	.zero		1


	//   ....[71]....
        /*0550*/ 	.word	0x00002590
        /*0554*/ 	.word	0x000000ff
        /*0558*/ 	.word	0x000001d0
        /*055c*/ 	.short	0x010a
        /*055e*/ 	.byte	0x18
	.zero		1


	//   ....[72]....
        /*0560*/ 	.word	0x00002650
        /*0564*/ 	.word	0x000000ff
        /*0568*/ 	.word	0x00000000
        /*056c*/ 	.short	0x0101
        /*056e*/ 	.byte	0x04
	.zero		1


	//   ....[73]....
        /*0570*/ 	.word	0x00002c40
        /*0574*/ 	.word	0x000000ff
        /*0578*/ 	.word	0x00000000
        /*057c*/ 	.short	0x010a
        /*057e*/ 	.byte	0x04
	.zero		1


	//   ....[74]....
        /*0580*/ 	.word	0x00002cd0
        /*0584*/ 	.word	0x000000ff
        /*0588*/ 	.word	0x00000000
        /*058c*/ 	.short	0x010a
        /*058e*/ 	.byte	0x05
	.zero		1


	//   ....[75]....
        /*0590*/ 	.word	0x00002d60
        /*0594*/ 	.word	0x000000ff
        /*0598*/ 	.word	0x00000000
        /*059c*/ 	.short	0x010a
        /*059e*/ 	.byte	0x05
	.zero		1


	//   ....[76]....
        /*05a0*/ 	.word	0x00002df0
        /*05a4*/ 	.word	0x000000ff
        /*05a8*/ 	.word	0x00000000
        /*05ac*/ 	.short	0x010a
        /*05ae*/ 	.byte	0x05
	.zero		1


	//   ....[77]....
        /*05b0*/ 	.word	0x00002e80
        /*05b4*/ 	.word	0x000000ff
        /*05b8*/ 	.word	0x00000000
        /*05bc*/ 	.short	0x010a
        /*05be*/ 	.byte	0x05
	.zero		1


	//   ....[78]....
        /*05c0*/ 	.word	0x00002f10
        /*05c4*/ 	.word	0x000000ff
        /*05c8*/ 	.word	0x00000000
        /*05cc*/ 	.short	0x010a
        /*05ce*/ 	.byte	0x05
	.zero		1


	//   ....[79]....
        /*05d0*/ 	.word	0x00002fa0
        /*05d4*/ 	.word	0x000000ff
        /*05d8*/ 	.word	0x00000000
        /*05dc*/ 	.short	0x010a
        /*05de*/ 	.byte	0x05
	.zero		1


	//   ....[80]....
        /*05e0*/ 	.word	0x00003030
        /*05e4*/ 	.word	0x000000ff
        /*05e8*/ 	.word	0x00000000
        /*05ec*/ 	.short	0x010a
        /*05ee*/ 	.byte	0x05
	.zero		1


	//   ....[81]....
        /*05f0*/ 	.word	0x000030c0
        /*05f4*/ 	.word	0x000000ff
        /*05f8*/ 	.word	0x00000000
        /*05fc*/ 	.short	0x010a
        /*05fe*/ 	.byte	0x05
	.zero		1


	//   ....[82]....
        /*0600*/ 	.word	0x00003150
        /*0604*/ 	.word	0x000000ff
        /*0608*/ 	.word	0x00000000
        /*060c*/ 	.short	0x010a
        /*060e*/ 	.byte	0x05
	.zero		1


	//   ....[83]....
        /*0610*/ 	.word	0x000031e0
        /*0614*/ 	.word	0x000000ff
        /*0618*/ 	.word	0x00000000
        /*061c*/ 	.short	0x010a
        /*061e*/ 	.byte	0x05
	.zero		1


	//   ....[84]....
        /*0620*/ 	.word	0x00003270
        /*0624*/ 	.word	0x000000ff
        /*0628*/ 	.word	0x00000000
        /*062c*/ 	.short	0x010a
        /*062e*/ 	.byte	0x05
	.zero		1


	//   ....[85]....
        /*0630*/ 	.word	0x00003300
        /*0634*/ 	.word	0x000000ff
        /*0638*/ 	.word	0x00000000
        /*063c*/ 	.short	0x010a
        /*063e*/ 	.byte	0x05
	.zero		1


	//   ....[86]....
        /*0640*/ 	.word	0x00003390
        /*0644*/ 	.word	0x000000ff
        /*0648*/ 	.word	0x00000000
        /*064c*/ 	.short	0x010a
        /*064e*/ 	.byte	0x05
	.zero		1


	//   ....[87]....
        /*0650*/ 	.word	0x00003420
        /*0654*/ 	.word	0x000000ff
        /*0658*/ 	.word	0x00000000
        /*065c*/ 	.short	0x010a
        /*065e*/ 	.byte	0x05
	.zero		1


	//   ....[88]....
        /*0660*/ 	.word	0x000034b0
        /*0664*/ 	.word	0x000000ff
        /*0668*/ 	.word	0x00000000
        /*066c*/ 	.short	0x010a
        /*066e*/ 	.byte	0x05
	.zero		1


	//   ....[89]....
        /*0670*/ 	.word	0x00003540
        /*0674*/ 	.word	0x000000ff
        /*0678*/ 	.word	0x00000000
        /*067c*/ 	.short	0x010a
        /*067e*/ 	.byte	0x05
	.zero		1


	//   ....[90]....
        /*0680*/ 	.word	0x000035d0
        /*0684*/ 	.word	0x000000ff
        /*0688*/ 	.word	0x00000000
        /*068c*/ 	.short	0x010a
        /*068e*/ 	.byte	0x05
	.zero		1


	//   ....[91]....
        /*0690*/ 	.word	0x00003660
        /*0694*/ 	.word	0x000000ff
        /*0698*/ 	.word	0x00000000
        /*069c*/ 	.short	0x010a
        /*069e*/ 	.byte	0x05
	.zero		1


	//   ....[92]....
        /*06a0*/ 	.word	0x000036f0
        /*06a4*/ 	.word	0x000000ff
        /*06a8*/ 	.word	0x00000000
        /*06ac*/ 	.short	0x010a
        /*06ae*/ 	.byte	0x05
	.zero		1


	//   ....[93]....
        /*06b0*/ 	.word	0x00003780
        /*06b4*/ 	.word	0x000000ff
        /*06b8*/ 	.word	0x00000000
        /*06bc*/ 	.short	0x010a
        /*06be*/ 	.byte	0x05
	.zero		1


	//   ....[94]....
        /*06c0*/ 	.word	0x00003810
        /*06c4*/ 	.word	0x000000ff
        /*06c8*/ 	.word	0x00000000
        /*06cc*/ 	.short	0x010a
        /*06ce*/ 	.byte	0x05
	.zero		1


	//   ....[95]....
        /*06d0*/ 	.word	0x000038a0
        /*06d4*/ 	.word	0x000000ff
        /*06d8*/ 	.word	0x00000000
        /*06dc*/ 	.short	0x010a
        /*06de*/ 	.byte	0x05
	.zero		1


	//   ....[96]....
        /*06e0*/ 	.word	0x00003930
        /*06e4*/ 	.word	0x000000ff
        /*06e8*/ 	.word	0x00000000
        /*06ec*/ 	.short	0x010a
        /*06ee*/ 	.byte	0x05
	.zero		1


	//   ....[97]....
        /*06f0*/ 	.word	0x000039c0
        /*06f4*/ 	.word	0x000000ff
        /*06f8*/ 	.word	0x00000000
        /*06fc*/ 	.short	0x010a
        /*06fe*/ 	.byte	0x05
	.zero		1


	//   ....[98]....
        /*0700*/ 	.word	0x00003a50
        /*0704*/ 	.word	0x000000ff
        /*0708*/ 	.word	0x00000000
        /*070c*/ 	.short	0x010a
        /*070e*/ 	.byte	0x05
	.zero		1


	//   ....[99]....
        /*0710*/ 	.word	0x00003af0
        /*0714*/ 	.word	0x00000000
        /*0718*/ 	.word	0x00000000
        /*071c*/ 	.short	0x010a
        /*071e*/ 	.byte	0xff
	.zero		1


	//   ....[100]....
        /*0720*/ 	.word	0x00003c40
        /*0724*/ 	.word	0x000000ff
        /*0728*/ 	.word	0x000001d8
        /*072c*/ 	.short	0x010a
        /*072e*/ 	.byte	0x04
	.zero		1


	//   ....[101]....
        /*0730*/ 	.word	0x00003ce0
        /*0734*/ 	.word	0x000000ff
        /*0738*/ 	.word	0x000001d0
        /*073c*/ 	.short	0x010a
        /*073e*/ 	.byte	0x04
	.zero		1


	//   ....[102]....
        /*0740*/ 	.word	0x00003d80
        /*0744*/ 	.word	0x000000ff
        /*0748*/ 	.word	0x00000000
        /*074c*/ 	.short	0x0101
        /*074e*/ 	.byte	0x05
	.zero		1


	//   ....[103]....
        /*0750*/ 	.word	0x00003dc0
        /*0754*/ 	.word	0x000000ff
        /*0758*/ 	.word	0x000001d8
        /*075c*/ 	.short	0x0106
        /*075e*/ 	.byte	0x04
	.zero		1


	//   ....[104]....
        /*0760*/ 	.word	0x00003e00
        /*0764*/ 	.word	0x00000000
        /*0768*/ 	.word	0x000001d8
        /*076c*/ 	.short	0x010a
        /*076e*/ 	.byte	0xff
	.zero		1


	//   ....[105]....
        /*0770*/ 	.word	0x00004340
        /*0774*/ 	.word	0x000000ff
        /*0778*/ 	.word	0x000001d0
        /*077c*/ 	.short	0x010a
        /*077e*/ 	.byte	0x12
	.zero		1


	//   ....[106]....
        /*0780*/ 	.word	0x000043f0
        /*0784*/ 	.word	0x000000ff
        /*0788*/ 	.word	0x00000000
        /*078c*/ 	.short	0x0101
        /*078e*/ 	.byte	0x1d
	.zero		1


	//   ....[107]....
        /*0790*/ 	.word	0x00004400
        /*0794*/ 	.word	0x000000ff
        /*0798*/ 	.word	0x000001f0
        /*079c*/ 	.short	0x010a
        /*079e*/ 	.byte	0x17
	.zero		1


	//   ....[108]....
        /*07a0*/ 	.word	0x00004490
        /*07a4*/ 	.word	0x000000ff
        /*07a8*/ 	.word	0x00000000
        /*07ac*/ 	.short	0x010a
        /*07ae*/ 	.byte	0x04
	.zero		1


	//   ....[109]....
        /*07b0*/ 	.word	0x00004500
        /*07b4*/ 	.word	0x000000ff
        /*07b8*/ 	.word	0x00000000
        /*07bc*/ 	.short	0x010a
        /*07be*/ 	.byte	0x10
	.zero		1


	//   ....[110]....
        /*07c0*/ 	.word	0x00004640
        /*07c4*/ 	.word	0x000000ff
        /*07c8*/ 	.word	0x00000000
        /*07cc*/ 	.short	0x010a
        /*07ce*/ 	.byte	0x04
	.zero		1


	//   ....[111]....
        /*07d0*/ 	.word	0x00004890
        /*07d4*/ 	.word	0x000000ff
        /*07d8*/ 	.word	0x00000000
        /*07dc*/ 	.short	0x010a
        /*07de*/ 	.byte	0x04
	.zero		1


	//   ....[112]....
        /*07e0*/ 	.word	0x00004920
        /*07e4*/ 	.word	0x000000ff
        /*07e8*/ 	.word	0x00000000
        /*07ec*/ 	.short	0x010a
        /*07ee*/ 	.byte	0x04
	.zero		1


	//   ....[113]....
        /*07f0*/ 	.word	0x00004e20
        /*07f4*/ 	.word	0x000000ff
        /*07f8*/ 	.word	0x000001d0
        /*07fc*/ 	.short	0x010a
        /*07fe*/ 	.byte	0x13
	.zero		1


	//   ....[114]....
        /*0800*/ 	.word	0x00004ec0
        /*0804*/ 	.word	0x000000ff
        /*0808*/ 	.word	0x00000000
        /*080c*/ 	.short	0x0101
        /*080e*/ 	.byte	0x20
	.zero		1


	//   ....[115]....
        /*0810*/ 	.word	0x00005400
        /*0814*/ 	.word	0x000000ff
        /*0818*/ 	.word	0x000001c8
        /*081c*/ 	.short	0x010a
        /*081e*/ 	.byte	0x13
	.zero		1


	//   ....[116]....
        /*0820*/ 	.word	0x00005590
        /*0824*/ 	.word	0x000000ff
        /*0828*/ 	.word	0x000001b8
        /*082c*/ 	.short	0x010a
        /*082e*/ 	.byte	0x13
	.zero		1


	//   ....[117]....
        /*0830*/ 	.word	0x00005890
        /*0834*/ 	.word	0x000000ff
        /*0838*/ 	.word	0x000001b0
        /*083c*/ 	.short	0x010b
        /*083e*/ 	.byte	0x13
	.zero		1


	//   ....[118]....
        /*0840*/ 	.word	0x000058a0
        /*0844*/ 	.word	0x000000ff
        /*0848*/ 	.word	0x00000000
        /*084c*/ 	.short	0x0101
        /*084e*/ 	.byte	0x22
	.zero		1


	//   ....[119]....
        /*0850*/ 	.word	0x000058e0
        /*0854*/ 	.word	0x00000000
        /*0858*/ 	.word	0x000001b8
        /*085c*/ 	.short	0x010a
        /*085e*/ 	.byte	0xff
	.zero		1


	//   ....[120]....
        /*0860*/ 	.word	0x00005c40
        /*0864*/ 	.word	0x000000ff
        /*0868*/ 	.word	0x000001d0
        /*086c*/ 	.short	0x010a
        /*086e*/ 	.byte	0x2b
	.zero		1


	//   ....[121]....
        /*0870*/ 	.word	0x00005d10
        /*0874*/ 	.word	0x000000ff
        /*0878*/ 	.word	0x00000000
        /*087c*/ 	.short	0x0101
        /*087e*/ 	.byte	0x04
	.zero		1


	//   ....[122]....
        /*0880*/ 	.word	0x00006840
        /*0884*/ 	.word	0x000000ff
        /*0888*/ 	.word	0x000001b0
        /*088c*/ 	.short	0x010a
        /*088e*/ 	.byte	0x2b
	.zero		1


	//   ....[123]....
        /*0890*/ 	.word	0x00006850
        /*0894*/ 	.word	0x00000050
        /*0898*/ 	.word	0x000001e0
        /*089c*/ 	.short	0x010a
        /*089e*/ 	.byte	0xff
	.zero		1


	//   ....[124]....
        /*08a0*/ 	.word	0x000069a0
        /*08a4*/ 	.word	0x000000ff
        /*08a8*/ 	.word	0x000001b0
        /*08ac*/ 	.short	0x010a
        /*08ae*/ 	.byte	0x2b
	.zero		1


	//   ....[125]....
        /*08b0*/ 	.word	0x00006a90
        /*08b4*/ 	.word	0x000000ff
        /*08b8*/ 	.word	0x00000000
        /*08bc*/ 	.short	0x0101
        /*08be*/ 	.byte	0x04
	.zero		1


	//   ....[126]....
        /*08c0*/ 	.word	0x00006af0
        /*08c4*/ 	.word	0x00000050
        /*08c8*/ 	.word	0x000001e0
        /*08cc*/ 	.short	0x010a
        /*08ce*/ 	.byte	0xff
	.zero		1


	//   ....[127]....
        /*08d0*/ 	.word	0x00006f00
        /*08d4*/ 	.word	0x000000ff
        /*08d8*/ 	.word	0x00000000
        /*08dc*/ 	.short	0x0101
        /*08de*/ 	.byte	0x04
	.zero		1


	//   ....[128]....
        /*08e0*/ 	.word	0x00007820
        /*08e4*/ 	.word	0x00000000
        /*08e8*/ 	.word	0x000000d8
        /*08ec*/ 	.short	0x010a
        /*08ee*/ 	.byte	0xff
	.zero		1


	//   ....[129]....
        /*08f0*/ 	.word	0x00007880
        /*08f4*/ 	.word	0x00000000
        /*08f8*/ 	.word	0x000000d8
        /*08fc*/ 	.short	0x010a
        /*08fe*/ 	.byte	0xff
	.zero		1


	//   ....[130]....
        /*0900*/ 	.word	0x000078e0
        /*0904*/ 	.word	0x00000000
        /*0908*/ 	.word	0x000001d0
        /*090c*/ 	.short	0x010a
        /*090e*/ 	.byte	0xff
	.zero		1


	//   ....[131]....
        /*0910*/ 	.word	0x00007940
        /*0914*/ 	.word	0x00000000
        /*0918*/ 	.word	0x00000000
        /*091c*/ 	.short	0x010a
        /*091e*/ 	.byte	0xff
	.zero		1


	//   ....[132]....
        /*0920*/ 	.word	0x000079a0
        /*0924*/ 	.word	0x00000000
        /*0928*/ 	.word	0x00000000
        /*092c*/ 	.short	0x010a
        /*092e*/ 	.byte	0xff
	.zero		1


	//   ....[133]....
        /*0930*/ 	.word	0x00007a00
        /*0934*/ 	.word	0x00000000
        /*0938*/ 	.word	0x00000000
        /*093c*/ 	.short	0x010a
        /*093e*/ 	.byte	0xff
	.zero		1


	//   ....[134]....
        /*0940*/ 	.word	0x00007a60
        /*0944*/ 	.word	0x00000000
        /*0948*/ 	.word	0x00000000
        /*094c*/ 	.short	0x010a
        /*094e*/ 	.byte	0xff
	.zero		1


	//   ....[135]....
        /*0950*/ 	.word	0x00007ac0
        /*0954*/ 	.word	0x00000000
        /*0958*/ 	.word	0x00000000
        /*095c*/ 	.short	0x010a
        /*095e*/ 	.byte	0xff
	.zero		1


	//   ....[136]....
        /*0960*/ 	.word	0x00007b20
        /*0964*/ 	.word	0x00000000
        /*0968*/ 	.word	0x00000000
        /*096c*/ 	.short	0x010a
        /*096e*/ 	.byte	0xff
	.zero		1


	//   ....[137]....
        /*0970*/ 	.word	0x00007b80
        /*0974*/ 	.word	0x00000000
        /*0978*/ 	.word	0x00000000
        /*097c*/ 	.short	0x010a
        /*097e*/ 	.byte	0xff
	.zero		1


	//   ....[138]....
        /*0980*/ 	.word	0x00007be0
        /*0984*/ 	.word	0x00000000
        /*0988*/ 	.word	0x00000000
        /*098c*/ 	.short	0x010a
        /*098e*/ 	.byte	0xff
	.zero		1


	//   ....[139]....
        /*0990*/ 	.word	0x00007c40
        /*0994*/ 	.word	0x00000000
        /*0998*/ 	.word	0x00000000
        /*099c*/ 	.short	0x010a
        /*099e*/ 	.byte	0xff
	.zero		1


	//   ....[140]....
        /*09a0*/ 	.word	0x00007ca0
        /*09a4*/ 	.word	0x00000000
        /*09a8*/ 	.word	0x00000000
        /*09ac*/ 	.short	0x010a
        /*09ae*/ 	.byte	0xff
	.zero		1


	//   ....[141]....
        /*09b0*/ 	.word	0x00007d00
        /*09b4*/ 	.word	0x00000000
        /*09b8*/ 	.word	0x00000000
        /*09bc*/ 	.short	0x010a
        /*09be*/ 	.byte	0xff
	.zero		1


	//   ....[142]....
        /*09c0*/ 	.word	0x00007d60
        /*09c4*/ 	.word	0x00000000
        /*09c8*/ 	.word	0x00000000
        /*09cc*/ 	.short	0x010a
        /*09ce*/ 	.byte	0xff
	.zero		1


	//   ....[143]....
        /*09d0*/ 	.word	0x00007dc0
        /*09d4*/ 	.word	0x00000000
        /*09d8*/ 	.word	0x00000000
        /*09dc*/ 	.short	0x010a
        /*09de*/ 	.byte	0xff
	.zero		1


	//   ....[144]....
        /*09e0*/ 	.word	0x00007e20
        /*09e4*/ 	.word	0x00000000
        /*09e8*/ 	.word	0x00000000
        /*09ec*/ 	.short	0x010a
        /*09ee*/ 	.byte	0xff
	.zero		1


	//   ....[145]....
        /*09f0*/ 	.word	0x00007e80
        /*09f4*/ 	.word	0x00000000
        /*09f8*/ 	.word	0x00000000
        /*09fc*/ 	.short	0x010a
        /*09fe*/ 	.byte	0xff
	.zero		1


	//   ....[146]....
        /*0a00*/ 	.word	0x00007ee0
        /*0a04*/ 	.word	0x00000000
        /*0a08*/ 	.word	0x00000000
        /*0a0c*/ 	.short	0x010a
        /*0a0e*/ 	.byte	0xff
	.zero		1


	//   ....[147]....
        /*0a10*/ 	.word	0x00007f40
        /*0a14*/ 	.word	0x00000000
        /*0a18*/ 	.word	0x00000000
        /*0a1c*/ 	.short	0x010a
        /*0a1e*/ 	.byte	0xff
	.zero		1


	//   ....[148]....
        /*0a20*/ 	.word	0x00007fa0
        /*0a24*/ 	.word	0x00000000
        /*0a28*/ 	.word	0x00000000
        /*0a2c*/ 	.short	0x010a
        /*0a2e*/ 	.byte	0xff
	.zero		1


	//   ....[149]....
        /*0a30*/ 	.word	0x00008000
        /*0a34*/ 	.word	0x00000000
        /*0a38*/ 	.word	0x00000000
        /*0a3c*/ 	.short	0x010a
        /*0a3e*/ 	.byte	0xff
	.zero		1


	//   ....[150]....
        /*0a40*/ 	.word	0x00008060
        /*0a44*/ 	.word	0x00000000
        /*0a48*/ 	.word	0x00000000
        /*0a4c*/ 	.short	0x010a
        /*0a4e*/ 	.byte	0xff
	.zero		1


	//   ....[151]....
        /*0a50*/ 	.word	0x000080c0
        /*0a54*/ 	.word	0x00000000
        /*0a58*/ 	.word	0x00000000
        /*0a5c*/ 	.short	0x010a
        /*0a5e*/ 	.byte	0xff
	.zero		1


	//   ....[152]....
        /*0a60*/ 	.word	0x00008120
        /*0a64*/ 	.word	0x00000000
        /*0a68*/ 	.word	0x00000000
        /*0a6c*/ 	.short	0x010a
        /*0a6e*/ 	.byte	0xff
	.zero		1


	//   ....[153]....
        /*0a70*/ 	.word	0x00008180
        /*0a74*/ 	.word	0x00000000
        /*0a78*/ 	.word	0x00000000
        /*0a7c*/ 	.short	0x010a
        /*0a7e*/ 	.byte	0xff
	.zero		1


	//   ....[154]....
        /*0a80*/ 	.word	0x000081e0
        /*0a84*/ 	.word	0x00000000
        /*0a88*/ 	.word	0x00000000
        /*0a8c*/ 	.short	0x010a
        /*0a8e*/ 	.byte	0xff
	.zero		1


	//   ....[155]....
        /*0a90*/ 	.word	0x00008240
        /*0a94*/ 	.word	0x00000000
        /*0a98*/ 	.word	0x00000000
        /*0a9c*/ 	.short	0x010a
        /*0a9e*/ 	.byte	0xff
	.zero		1


	//   ....[156]....
        /*0aa0*/ 	.word	0x000082a0
        /*0aa4*/ 	.word	0x00000000
        /*0aa8*/ 	.word	0x00000000
        /*0aac*/ 	.short	0x010a
        /*0aae*/ 	.byte	0xff
	.zero		1


	//   ....[157]....
        /*0ab0*/ 	.word	0x00008300
        /*0ab4*/ 	.word	0x00000004
        /*0ab8*/ 	.word	0x000001d8
        /*0abc*/ 	.short	0x010a
        /*0abe*/ 	.byte	0xff
	.zero		1


	//   ....[158]....
        /*0ac0*/ 	.word	0x00008360
        /*0ac4*/ 	.word	0x00000004
        /*0ac8*/ 	.word	0x000001d0
        /*0acc*/ 	.short	0x010a
        /*0ace*/ 	.byte	0xff
	.zero		1


	//   ....[159]....
        /*0ad0*/ 	.word	0x000083c0
        /*0ad4*/ 	.word	0x00000000
        /*0ad8*/ 	.word	0x000001d0
        /*0adc*/ 	.short	0x010a
        /*0ade*/ 	.byte	0xff
	.zero		1


	//   ....[160]....
        /*0ae0*/ 	.word	0x00008420
        /*0ae4*/ 	.word	0x00000005
        /*0ae8*/ 	.word	0x000001f0
        /*0aec*/ 	.short	0x010a
        /*0aee*/ 	.byte	0xff
	.zero		1


	//   ....[161]....
        /*0af0*/ 	.word	0x00008480
        /*0af4*/ 	.word	0x00000000
        /*0af8*/ 	.word	0x00000000
        /*0afc*/ 	.short	0x010a
        /*0afe*/ 	.byte	0xff
	.zero		1


	//   ....[162]....
        /*0b00*/ 	.word	0x000084e0
        /*0b04*/ 	.word	0x00000000
        /*0b08*/ 	.word	0x00000000
        /*0b0c*/ 	.short	0x010a
        /*0b0e*/ 	.byte	0xff
	.zero		1


	//   ....[163]....
        /*0b10*/ 	.word	0x00008540
        /*0b14*/ 	.word	0x00000000
        /*0b18*/ 	.word	0x00000000
        /*0b1c*/ 	.short	0x010a
        /*0b1e*/ 	.byte	0xff
	.zero		1


	//   ....[164]....
        /*0b20*/ 	.word	0x000085a0
        /*0b24*/ 	.word	0x00000000
        /*0b28*/ 	.word	0x000001d0
        /*0b2c*/ 	.short	0x010a
        /*0b2e*/ 	.byte	0xff
	.zero		1


	//   ....[165]....
        /*0b30*/ 	.word	0x00008600
        /*0b34*/ 	.word	0x00000000
        /*0b38*/ 	.word	0x000001c8
        /*0b3c*/ 	.short	0x010a
        /*0b3e*/ 	.byte	0xff
	.zero		1


	//   ....[166]....
        /*0b40*/ 	.word	0x00008660
        /*0b44*/ 	.word	0x00000000
        /*0b48*/ 	.word	0x000001b8
        /*0b4c*/ 	.short	0x010a
        /*0b4e*/ 	.byte	0xff
	.zero		1


	//   ....[167]....
        /*0b50*/ 	.word	0x000086c0
        /*0b54*/ 	.word	0x00000000
        /*0b58*/ 	.word	0x000001d0
        /*0b5c*/ 	.short	0x010a
        /*0b5e*/ 	.byte	0xff
	.zero		1


	//   ....[168]....
        /*0b60*/ 	.word	0x00008720
        /*0b64*/ 	.word	0x00000000
        /*0b68*/ 	.word	0x000001b0
        /*0b6c*/ 	.short	0x010a
        /*0b6e*/ 	.byte	0xff
	.zero		1


	//   ....[169]....
        /*0b70*/ 	.word	0x00008770
        /*0b74*/ 	.word	0x00000050
        /*0b78*/ 	.word	0x000001e0
        /*0b7c*/ 	.short	0x010a
        /*0b7e*/ 	.byte	0xff
	.zero		1


	//----- nvinfo : EIATTR_NUM_MBARRIERS
	.align		4
.L_47:
        /*0b80*/ 	.byte	0x03, 0x38
        /*0b82*/ 	.short	0x0040


	//----- nvinfo : EIATTR_EXIT_INSTR_OFFSETS
	.align		4
        /*0b84*/ 	.byte	0x04, 0x1c
        /*0b86*/ 	.short	(.L_49 - .L_48)


	//   ....[0]....
.L_48:
        /*0b88*/ 	.word	0x00003b20


	//   ....[1]....
        /*0b8c*/ 	.word	0x00003dd0


	//   ....[2]....
        /*0b90*/ 	.word	0x00003e30


	//   ....[3]....
        /*0b94*/ 	.word	0x00004b90


	//   ....[4]....
        /*0b98*/ 	.word	0x00005910


	//   ....[5]....
        /*0b9c*/ 	.word	0x00005950


	//   ....[6]....
        /*0ba0*/ 	.word	0x00007800


	//----- nvinfo : EIATTR_MAX_THREADS
	.align		4
.L_49:
        /*0ba4*/ 	.byte	0x04, 0x05
        /*0ba6*/ 	.short	(.L_51 - .L_50)
.L_50:
        /*0ba8*/ 	.word	0x00000100
        /*0bac*/ 	.word	0x00000001
        /*0bb0*/ 	.word	0x00000001


	//----- nvinfo : EIATTR_CRS_STACK_SIZE
	.align		4
.L_51:
        /*0bb4*/ 	.byte	0x04, 0x1e
        /*0bb6*/ 	.short	(.L_53 - .L_52)
.L_52:
        /*0bb8*/ 	.word	0x00000000


	//----- nvinfo : EIATTR_CBANK_PARAM_SIZE
	.align		4
.L_53:
        /*0bbc*/ 	.byte	0x03, 0x19
        /*0bbe*/ 	.short	0x0800


	//----- nvinfo : EIATTR_PARAM_CBANK
	.align		4
        /*0bc0*/ 	.byte	0x04, 0x0a
        /*0bc2*/ 	.short	(.L_55 - .L_54)
	.align		4
.L_54:
        /*0bc4*/ 	.word	index@(.nv.constant0._ZN7cutlass13device_kernelINS_4conv6kernel13ConvUniversalINS1_16ConvProblemShapeILNS1_8OperatorE0ELi2EEENS1_10collective14CollectiveConvINS1_47MainloopSm100TmaUmmaWarpSpecializedImplicitGemmILS5_0ELi27ELi2ELi1ELi2EN4cute5tupleIJNSA_1CILi2EEENSC_ILi1EEESE_EEEEENSB_IJNSC_ILi64EEESH_NSB_IJSH_EEEEEENS_12float_e4m3_tESK_NSA_8TiledMMAINSA_8MMA_AtomIJNSA_10MMA_TraitsINSA_19SM100_MMA_F8F6F4_SSEJSK_SK_fSH_SH_NSA_17integral_constantINSA_4UMMA5MajorELSR_0EEESS_NSP_INSQ_7ScaleInELST_0EEESU_EEEEEENSA_6LayoutINSB_IJSE_SE_SE_EEENSB_IJNSC_ILi0EEESZ_SZ_EEEEENSB_IJNSA_10UnderscoreES12_S12_EEEEENS7_6detail27Sm100ImplicitGemmTileTraitsINSA_20SM90_TMA_LOAD_IM2COLENSA_14ComposedLayoutINSA_7SwizzleILi2ELi4ELi3EEENSA_18smem_ptr_flag_bitsILi8EEENSX_INSB_IJNSC_ILi8EEESH_EEENSB_IJSH_SE_EEEEEEEvEENS16_INSA_23SM90_TMA_LOAD_MULTICASTES1H_vEEEENS_8epilogue10collective18CollectiveEpilogueINS1M_23Sm100TmaWarpSpecializedILi1ELi1ELi32ELb0ELb0EEEJSJ_NSB_IJNSX_ISH_SE_EES1R_EEESK_NSB_IJNSB_IJlllEEESE_SZ_EEESK_S1U_NS1M_6fusion15FusionCallbacksIS1Q_NS1V_17LinearCombinationISK_fSK_fLNS_15FloatRoundStyleE2EEESJ_S1S_JEEENSA_5SM1004TMEM4LOAD26SM100_TMEM_LOAD_16dp32b32xES17_S1H_NSA_39AutoVectorizingCopyWithAssumedAlignmentILi128EEENSA_21SM90_TMA_STORE_IM2COLES1H_S26_S26_EEEvvEEEEvNT_6ParamsE)
        /*0bc8*/ 	.short	0x0380
        /*0bca*/ 	.short	0x0800


	//----- nvinfo : EIATTR_SW_WAR
	.align		4
.L_55:
        /*0bcc*/ 	.byte	0x04, 0x36
        /*0bce*/ 	.short	(.L_57 - .L_56)
.L_56:
        /*0bd0*/ 	.word	0x00000008
.L_57:


//--------------------- .nv.callgraph             --------------------------
	.section	.nv.callgraph,"",@"SHT_CUDA_CALLGRAPH"
	.align	4
	.sectionentsize	8
	.align		4
        /*0000*/ 	.word	0x00000000
	.align		4
        /*0004*/ 	.word	0xffffffff
	.align		4
        /*0008*/ 	.word	index@(_ZN7cutlass13device_kernelINS_4conv6kernel13ConvUniversalINS1_16ConvProblemShapeILNS1_8OperatorE0ELi2EEENS1_10collective14CollectiveConvINS1_47MainloopSm100TmaUmmaWarpSpecializedImplicitGemmILS5_0ELi27ELi2ELi1ELi2EN4cute5tupleIJNSA_1CILi2EEENSC_ILi1EEESE_EEEEENSB_IJNSC_ILi64EEESH_NSB_IJSH_EEEEEENS_12float_e4m3_tESK_NSA_8TiledMMAINSA_8MMA_AtomIJNSA_10MMA_TraitsINSA_19SM100_MMA_F8F6F4_SSEJSK_SK_fSH_SH_NSA_17integral_constantINSA_4UMMA5MajorELSR_0EEESS_NSP_INSQ_7ScaleInELST_0EEESU_EEEEEENSA_6LayoutINSB_IJSE_SE_SE_EEENSB_IJNSC_ILi0EEESZ_SZ_EEEEENSB_IJNSA_10UnderscoreES12_S12_EEEEENS7_6detail27Sm100ImplicitGemmTileTraitsINSA_20SM90_TMA_LOAD_IM2COLENSA_14ComposedLayoutINSA_7SwizzleILi2ELi4ELi3EEENSA_18smem_ptr_flag_bitsILi8EEENSX_INSB_IJNSC_ILi8EEESH_EEENSB_IJSH_SE_EEEEEEEvEENS16_INSA_23SM90_TMA_LOAD_MULTICASTES1H_vEEEENS_8epilogue10collective18CollectiveEpilogueINS1M_23Sm100TmaWarpSpecializedILi1ELi1ELi32ELb0ELb0EEEJSJ_NSB_IJNSX_ISH_SE_EES1R_EEESK_NSB_IJNSB_IJlllEEESE_SZ_EEESK_S1U_NS1M_6fusion15FusionCallbacksIS1Q_NS1V_17LinearCombinationISK_fSK_fLNS_15FloatRoundStyleE2EEESJ_S1S_JEEENSA_5SM1004TMEM4LOAD26SM100_TMEM_LOAD_16dp32b32xES17_S1H_NSA_39AutoVectorizingCopyWithAssumedAlignmentILi128EEENSA_21SM90_TMA_STORE_IM2COLES1H_S26_S26_EEEvvEEEEvNT_6ParamsE)
	.align		4
        /*000c*/ 	.word	index@(__assertfail)
	.align		4
        /*0010*/ 	.word	0x00000000
	.align		4
        /*0014*/ 	.word	0xfffffffe
	.align		4
        /*0018*/ 	.word	0x00000000
	.align		4
        /*001c*/ 	.word	0xfffffffd
	.align		4
        /*0020*/ 	.word	0x00000000
	.align		4
        /*0024*/ 	.word	0xfffffffc


//--------------------- .nv.constant4             --------------------------
	.section	.nv.constant4,"a",@progbits
	.align	8
	.align		8
.nv.constant4:
        /*0000*/ 	.dword	__assertfail
	.align		8
        /*0008*/ 	.dword	__unnamed_1
	.align		8
        /*0010*/ 	.dword	__unnamed_2
	.align		8
        /*0018*/ 	.dword	_ZN39_INTERNAL_2e85e36a_4_k_cu_b58d94cd_31684cuda3std3__45__cpo5beginE
	.align		8
        /*0020*/ 	.dword	_ZN39_INTERNAL_2e85e36a_4_k_cu_b58d94cd_31684cuda3std3__45__cpo3endE
	.align		8
        /*0028*/ 	.dword	_ZN39_INTERNAL_2e85e36a_4_k_cu_b58d94cd_31684cuda3std3__45__cpo6cbeginE
	.align		8
        /*0030*/ 	.dword	_ZN39_INTERNAL_2e85e36a_4_k_cu_b58d94cd_31684cuda3std3__45__cpo4cendE
	.align		8
        /*0038*/ 	.dword	_ZN39_INTERNAL_2e85e36a_4_k_cu_b58d94cd_31684cuda3std3__441_GLOBAL__N__2e85e36a_4_k_cu_b58d94cd_31686ignoreE
	.align		8
        /*0040*/ 	.dword	_ZN39_INTERNAL_2e85e36a_4_k_cu_b58d94cd_31684cuda3std3__419piecewise_constructE
	.align		8
        /*0048*/ 	.dword	_ZN39_INTERNAL_2e85e36a_4_k_cu_b58d94cd_31684cuda3std3__48in_placeE
	.align		8
        /*0050*/ 	.dword	_ZN39_INTERNAL_2e85e36a_4_k_cu_b58d94cd_31684cuda3std6ranges3__45__cpo4swapE
	.align		8
        /*0058*/ 	.dword	_ZN39_INTERNAL_2e85e36a_4_k_cu_b58d94cd_31684cuda3std6ranges3__45__cpo9iter_moveE
	.align		8
        /*0060*/ 	.dword	_ZN39_INTERNAL_2e85e36a_4_k_cu_b58d94cd_31684cute7productE
	.align		8
        /*0068*/ 	.dword	_ZN39_INTERNAL_2e85e36a_4_k_cu_b58d94cd_31684cute1_E
	.align		8
        /*0070*/ 	.dword	$str$27
	.align		8
        /*0078*/ 	.dword	$str$28
	.align		8
        /*0080*/ 	.dword	$str$29
	.align		8
        /*0088*/ 	.dword	$str$30


//--------------------- .text._ZN7cutlass13device_kernelINS_4conv6kernel13ConvUniversalINS1_16ConvProblemShapeILNS1_8OperatorE0ELi2EEENS1_10collective14CollectiveConvINS1_47MainloopSm100TmaUmmaWarpSpecializedImplicitGemmILS5_0ELi27ELi2ELi1ELi2EN4cute5tupleIJNSA_1CILi2EEENSC_ILi1EEESE_EEEEENSB_IJNSC_ILi64EEESH_NSB_IJSH_EEEEEENS_12float_e4m3_tESK_NSA_8TiledMMAINSA_8MMA_AtomIJNSA_10MMA_TraitsINSA_19SM100_MMA_F8F6F4_SSEJSK_SK_fSH_SH_NSA_17integral_constantINSA_4UMMA5MajorELSR_0EEESS_NSP_INSQ_7ScaleInELST_0EEESU_EEEEEENSA_6LayoutINSB_IJSE_SE_SE_EEENSB_IJNSC_ILi0EEESZ_SZ_EEEEENSB_IJNSA_10UnderscoreES12_S12_EEEEENS7_6detail27Sm100ImplicitGemmTileTraitsINSA_20SM90_TMA_LOAD_IM2COLENSA_14ComposedLayoutINSA_7SwizzleILi2ELi4ELi3EEENSA_18smem_ptr_flag_bitsILi8EEENSX_INSB_IJNSC_ILi8EEESH_EEENSB_IJSH_SE_EEEEEEEvEENS16_INSA_23SM90_TMA_LOAD_MULTICASTES1H_vEEEENS_8epilogue10collective18CollectiveEpilogueINS1M_23Sm100TmaWarpSpecializedILi1ELi1ELi32ELb0ELb0EEEJSJ_NSB_IJNSX_ISH_SE_EES1R_EEESK_NSB_IJNSB_IJlllEEESE_SZ_EEESK_S1U_NS1M_6fusion15FusionCallbacksIS1Q_NS1V_17LinearCombinationISK_fSK_fLNS_15FloatRoundStyleE2EEESJ_S1S_JEEENSA_5SM1004TMEM4LOAD26SM100_TMEM_LOAD_16dp32b32xES17_S1H_NSA_39AutoVectorizingCopyWithAssumedAlignmentILi128EEENSA_21SM90_TMA_STORE_IM2COLES1H_S26_S26_EEEvvEEEEvNT_6ParamsE --------------------------
	.section	.text._ZN7cutlass13device_kernelINS_4conv6kernel13ConvUniversalINS1_16ConvProblemShapeILNS1_8OperatorE0ELi2EEENS1_10collective14CollectiveConvINS1_47MainloopSm100TmaUmmaWarpSpecializedImplicitGemmILS5_0ELi27ELi2ELi1ELi2EN4cute5tupleIJNSA_1CILi2EEENSC_ILi1EEESE_EEEEENSB_IJNSC_ILi64EEESH_NSB_IJSH_EEEEEENS_12float_e4m3_tESK_NSA_8TiledMMAINSA_8MMA_AtomIJNSA_10MMA_TraitsINSA_19SM100_MMA_F8F6F4_SSEJSK_SK_fSH_SH_NSA_17integral_constantINSA_4UMMA5MajorELSR_0EEESS_NSP_INSQ_7ScaleInELST_0EEESU_EEEEEENSA_6LayoutINSB_IJSE_SE_SE_EEENSB_IJNSC_ILi0EEESZ_SZ_EEEEENSB_IJNSA_10UnderscoreES12_S12_EEEEENS7_6detail27Sm100ImplicitGemmTileTraitsINSA_20SM90_TMA_LOAD_IM2COLENSA_14ComposedLayoutINSA_7SwizzleILi2ELi4ELi3EEENSA_18smem_ptr_flag_bitsILi8EEENSX_INSB_IJNSC_ILi8EEESH_EEENSB_IJSH_SE_EEEEEEEvEENS16_INSA_23SM90_TMA_LOAD_MULTICASTES1H_vEEEENS_8epilogue10collective18CollectiveEpilogueINS1M_23Sm100TmaWarpSpecializedILi1ELi1ELi32ELb0ELb0EEEJSJ_NSB_IJNSX_ISH_SE_EES1R_EEESK_NSB_IJNSB_IJlllEEESE_SZ_EEESK_S1U_NS1M_6fusion15FusionCallbacksIS1Q_NS1V_17LinearCombinationISK_fSK_fLNS_15FloatRoundStyleE2EEESJ_S1S_JEEENSA_5SM1004TMEM4LOAD26SM100_TMEM_LOAD_16dp32b32xES17_S1H_NSA_39AutoVectorizingCopyWithAssumedAlignmentILi128EEENSA_21SM90_TMA_STORE_IM2COLES1H_S26_S26_EEEvvEEEEvNT_6ParamsE,"ax",@progbits
	.align	128
.text._ZN7cutlass13device_kernelINS_4conv6kernel13ConvUniversalINS1_16ConvProblemShapeILNS1_8OperatorE0ELi2EEENS1_10collective14CollectiveConvINS1_47MainloopSm100TmaUmmaWarpSpecializedImplicitGemmILS5_0ELi27ELi2ELi1ELi2EN4cute5tupleIJNSA_1CILi2EEENSC_ILi1EEESE_EEEEENSB_IJNSC_ILi64EEESH_NSB_IJSH_EEEEEENS_12float_e4m3_tESK_NSA_8TiledMMAINSA_8MMA_AtomIJNSA_10MMA_TraitsINSA_19SM100_MMA_F8F6F4_SSEJSK_SK_fSH_SH_NSA_17integral_constantINSA_4UMMA5MajorELSR_0EEESS_NSP_INSQ_7ScaleInELST_0EEESU_EEEEEENSA_6LayoutINSB_IJSE_SE_SE_EEENSB_IJNSC_ILi0EEESZ_SZ_EEEEENSB_IJNSA_10UnderscoreES12_S12_EEEEENS7_6detail27Sm100ImplicitGemmTileTraitsINSA_20SM90_TMA_LOAD_IM2COLENSA_14ComposedLayoutINSA_7SwizzleILi2ELi4ELi3EEENSA_18smem_ptr_flag_bitsILi8EEENSX_INSB_IJNSC_ILi8EEESH_EEENSB_IJSH_SE_EEEEEEEvEENS16_INSA_23SM90_TMA_LOAD_MULTICASTES1H_vEEEENS_8epilogue10collective18CollectiveEpilogueINS1M_23Sm100TmaWarpSpecializedILi1ELi1ELi32ELb0ELb0EEEJSJ_NSB_IJNSX_ISH_SE_EES1R_EEESK_NSB_IJNSB_IJlllEEESE_SZ_EEESK_S1U_NS1M_6fusion15FusionCallbacksIS1Q_NS1V_17LinearCombinationISK_fSK_fLNS_15FloatRoundStyleE2EEESJ_S1S_JEEENSA_5SM1004TMEM4LOAD26SM100_TMEM_LOAD_16dp32b32xES17_S1H_NSA_39AutoVectorizingCopyWithAssumedAlignmentILi128EEENSA_21SM90_TMA_STORE_IM2COLES1H_S26_S26_EEEvvEEEEvNT_6ParamsE:
        .type           _ZN7cutlass13device_kernelINS_4conv6kernel13ConvUniversalINS1_16ConvProblemShapeILNS1_8OperatorE0ELi2EEENS1_10collective14CollectiveConvINS1_47MainloopSm100TmaUmmaWarpSpecializedImplicitGemmILS5_0ELi27ELi2ELi1ELi2EN4cute5tupleIJNSA_1CILi2EEENSC_ILi1EEESE_EEEEENSB_IJNSC_ILi64EEESH_NSB_IJSH_EEEEEENS_12float_e4m3_tESK_NSA_8TiledMMAINSA_8MMA_AtomIJNSA_10MMA_TraitsINSA_19SM100_MMA_F8F6F4_SSEJSK_SK_fSH_SH_NSA_17integral_constantINSA_4UMMA5MajorELSR_0EEESS_NSP_INSQ_7ScaleInELST_0EEESU_EEEEEENSA_6LayoutINSB_IJSE_SE_SE_EEENSB_IJNSC_ILi0EEESZ_SZ_EEEEENSB_IJNSA_10UnderscoreES12_S12_EEEEENS7_6detail27Sm100ImplicitGemmTileTraitsINSA_20SM90_TMA_LOAD_IM2COLENSA_14ComposedLayoutINSA_7SwizzleILi2ELi4ELi3EEENSA_18smem_ptr_flag_bitsILi8EEENSX_INSB_IJNSC_ILi8EEESH_EEENSB_IJSH_SE_EEEEEEEvEENS16_INSA_23SM90_TMA_LOAD_MULTICASTES1H_vEEEENS_8epilogue10collective18CollectiveEpilogueINS1M_23Sm100TmaWarpSpecializedILi1ELi1ELi32ELb0ELb0EEEJSJ_NSB_IJNSX_ISH_SE_EES1R_EEESK_NSB_IJNSB_IJlllEEESE_SZ_EEESK_S1U_NS1M_6fusion15FusionCallbacksIS1Q_NS1V_17LinearCombinationISK_fSK_fLNS_15FloatRoundStyleE2EEESJ_S1S_JEEENSA_5SM1004TMEM4LOAD26SM100_TMEM_LOAD_16dp32b32xES17_S1H_NSA_39AutoVectorizingCopyWithAssumedAlignmentILi128EEENSA_21SM90_TMA_STORE_IM2COLES1H_S26_S26_EEEvvEEEEvNT_6ParamsE,@function
        .size           _ZN7cutlass13device_kernelINS_4conv6kernel13ConvUniversalINS1_16ConvProblemShapeILNS1_8OperatorE0ELi2EEENS1_10collective14CollectiveConvINS1_47MainloopSm100TmaUmmaWarpSpecializedImplicitGemmILS5_0ELi27ELi2ELi1ELi2EN4cute5tupleIJNSA_1CILi2EEENSC_ILi1EEESE_EEEEENSB_IJNSC_ILi64EEESH_NSB_IJSH_EEEEEENS_12float_e4m3_tESK_NSA_8TiledMMAINSA_8MMA_AtomIJNSA_10MMA_TraitsINSA_19SM100_MMA_F8F6F4_SSEJSK_SK_fSH_SH_NSA_17integral_constantINSA_4UMMA5MajorELSR_0EEESS_NSP_INSQ_7ScaleInELST_0EEESU_EEEEEENSA_6LayoutINSB_IJSE_SE_SE_EEENSB_IJNSC_ILi0EEESZ_SZ_EEEEENSB_IJNSA_10UnderscoreES12_S12_EEEEENS7_6detail27Sm100ImplicitGemmTileTraitsINSA_20SM90_TMA_LOAD_IM2COLENSA_14ComposedLayoutINSA_7SwizzleILi2ELi4ELi3EEENSA_18smem_ptr_flag_bitsILi8EEENSX_INSB_IJNSC_ILi8EEESH_EEENSB_IJSH_SE_EEEEEEEvEENS16_INSA_23SM90_TMA_LOAD_MULTICASTES1H_vEEEENS_8epilogue10collective18CollectiveEpilogueINS1M_23Sm100TmaWarpSpecializedILi1ELi1ELi32ELb0ELb0EEEJSJ_NSB_IJNSX_ISH_SE_EES1R_EEESK_NSB_IJNSB_IJlllEEESE_SZ_EEESK_S1U_NS1M_6fusion15FusionCallbacksIS1Q_NS1V_17LinearCombinationISK_fSK_fLNS_15FloatRoundStyleE2EEESJ_S1S_JEEENSA_5SM1004TMEM4LOAD26SM100_TMEM_LOAD_16dp32b32xES17_S1H_NSA_39AutoVectorizingCopyWithAssumedAlignmentILi128EEENSA_21SM90_TMA_STORE_IM2COLES1H_S26_S26_EEEvvEEEEvNT_6ParamsE,(.L_x_195 - _ZN7cutlass13device_kernelINS_4conv6kernel13ConvUniversalINS1_16ConvProblemShapeILNS1_8OperatorE0ELi2EEENS1_10collective14CollectiveConvINS1_47MainloopSm100TmaUmmaWarpSpecializedImplicitGemmILS5_0ELi27ELi2ELi1ELi2EN4cute5tupleIJNSA_1CILi2EEENSC_ILi1EEESE_EEEEENSB_IJNSC_ILi64EEESH_NSB_IJSH_EEEEEENS_12float_e4m3_tESK_NSA_8TiledMMAINSA_8MMA_AtomIJNSA_10MMA_TraitsINSA_19SM100_MMA_F8F6F4_SSEJSK_SK_fSH_SH_NSA_17integral_constantINSA_4UMMA5MajorELSR_0EEESS_NSP_INSQ_7ScaleInELST_0EEESU_EEEEEENSA_6LayoutINSB_IJSE_SE_SE_EEENSB_IJNSC_ILi0EEESZ_SZ_EEEEENSB_IJNSA_10UnderscoreES12_S12_EEEEENS7_6detail27Sm100ImplicitGemmTileTraitsINSA_20SM90_TMA_LOAD_IM2COLENSA_14ComposedLayoutINSA_7SwizzleILi2ELi4ELi3EEENSA_18smem_ptr_flag_bitsILi8EEENSX_INSB_IJNSC_ILi8EEESH_EEENSB_IJSH_SE_EEEEEEEvEENS16_INSA_23SM90_TMA_LOAD_MULTICASTES1H_vEEEENS_8epilogue10collective18CollectiveEpilogueINS1M_23Sm100TmaWarpSpecializedILi1ELi1ELi32ELb0ELb0EEEJSJ_NSB_IJNSX_ISH_SE_EES1R_EEESK_NSB_IJNSB_IJlllEEESE_SZ_EEESK_S1U_NS1M_6fusion15FusionCallbacksIS1Q_NS1V_17LinearCombinationISK_fSK_fLNS_15FloatRoundStyleE2EEESJ_S1S_JEEENSA_5SM1004TMEM4LOAD26SM100_TMEM_LOAD_16dp32b32xES17_S1H_NSA_39AutoVectorizingCopyWithAssumedAlignmentILi128EEENSA_21SM90_TMA_STORE_IM2COLES1H_S26_S26_EEEvvEEEEvNT_6ParamsE)
        .other          _ZN7cutlass13device_kernelINS_4conv6kernel13ConvUniversalINS1_16ConvProblemShapeILNS1_8OperatorE0ELi2EEENS1_10collective14CollectiveConvINS1_47MainloopSm100TmaUmmaWarpSpecializedImplicitGemmILS5_0ELi27ELi2ELi1ELi2EN4cute5tupleIJNSA_1CILi2EEENSC_ILi1EEESE_EEEEENSB_IJNSC_ILi64EEESH_NSB_IJSH_EEEEEENS_12float_e4m3_tESK_NSA_8TiledMMAINSA_8MMA_AtomIJNSA_10MMA_TraitsINSA_19SM100_MMA_F8F6F4_SSEJSK_SK_fSH_SH_NSA_17integral_constantINSA_4UMMA5MajorELSR_0EEESS_NSP_INSQ_7ScaleInELST_0EEESU_EEEEEENSA_6LayoutINSB_IJSE_SE_SE_EEENSB_IJNSC_ILi0EEESZ_SZ_EEEEENSB_IJNSA_10UnderscoreES12_S12_EEEEENS7_6detail27Sm100ImplicitGemmTileTraitsINSA_20SM90_TMA_LOAD_IM2COLENSA_14ComposedLayoutINSA_7SwizzleILi2ELi4ELi3EEENSA_18smem_ptr_flag_bitsILi8EEENSX_INSB_IJNSC_ILi8EEESH_EEENSB_IJSH_SE_EEEEEEEvEENS16_INSA_23SM90_TMA_LOAD_MULTICASTES1H_vEEEENS_8epilogue10collective18CollectiveEpilogueINS1M_23Sm100TmaWarpSpecializedILi1ELi1ELi32ELb0ELb0EEEJSJ_NSB_IJNSX_ISH_SE_EES1R_EEESK_NSB_IJNSB_IJlllEEESE_SZ_EEESK_S1U_NS1M_6fusion15FusionCallbacksIS1Q_NS1V_17LinearCombinationISK_fSK_fLNS_15FloatRoundStyleE2EEESJ_S1S_JEEENSA_5SM1004TMEM4LOAD26SM100_TMEM_LOAD_16dp32b32xES17_S1H_NSA_39AutoVectorizingCopyWithAssumedAlignmentILi128EEENSA_21SM90_TMA_STORE_IM2COLES1H_S26_S26_EEEvvEEEEvNT_6ParamsE,@"STO_CUDA_ENTRY STV_DEFAULT"
_ZN7cutlass13device_kernelINS_4conv6kernel13ConvUniversalINS1_16ConvProblemShapeILNS1_8OperatorE0ELi2EEENS1_10collective14CollectiveConvINS1_47MainloopSm100TmaUmmaWarpSpecializedImplicitGemmILS5_0ELi27ELi2ELi1ELi2EN4cute5tupleIJNSA_1CILi2EEENSC_ILi1EEESE_EEEEENSB_IJNSC_ILi64EEESH_NSB_IJSH_EEEEEENS_12float_e4m3_tESK_NSA_8TiledMMAINSA_8MMA_AtomIJNSA_10MMA_TraitsINSA_19SM100_MMA_F8F6F4_SSEJSK_SK_fSH_SH_NSA_17integral_constantINSA_4UMMA5MajorELSR_0EEESS_NSP_INSQ_7ScaleInELST_0EEESU_EEEEEENSA_6LayoutINSB_IJSE_SE_SE_EEENSB_IJNSC_ILi0EEESZ_SZ_EEEEENSB_IJNSA_10UnderscoreES12_S12_EEEEENS7_6detail27Sm100ImplicitGemmTileTraitsINSA_20SM90_TMA_LOAD_IM2COLENSA_14ComposedLayoutINSA_7SwizzleILi2ELi4ELi3EEENSA_18smem_ptr_flag_bitsILi8EEENSX_INSB_IJNSC_ILi8EEESH_EEENSB_IJSH_SE_EEEEEEEvEENS16_INSA_23SM90_TMA_LOAD_MULTICASTES1H_vEEEENS_8epilogue10collective18CollectiveEpilogueINS1M_23Sm100TmaWarpSpecializedILi1ELi1ELi32ELb0ELb0EEEJSJ_NSB_IJNSX_ISH_SE_EES1R_EEESK_NSB_IJNSB_IJlllEEESE_SZ_EEESK_S1U_NS1M_6fusion15FusionCallbacksIS1Q_NS1V_17LinearCombinationISK_fSK_fLNS_15FloatRoundStyleE2EEESJ_S1S_JEEENSA_5SM1004TMEM4LOAD26SM100_TMEM_LOAD_16dp32b32xES17_S1H_NSA_39AutoVectorizingCopyWithAssumedAlignmentILi128EEENSA_21SM90_TMA_STORE_IM2COLES1H_S26_S26_EEEvvEEEEvNT_6ParamsE:
[----:B------:R-:W1:Y:S01]  /*0000*/  LDC R1, c[0x0][0x37c] ;  /* 0x0000df00ff017b82 */ /* 0x000e620000000800 */
[----:B------:R-:W2:Y:S01]  /*0010*/  S2R R78, SR_TID.X ;  /* 0x00000000004e7919 */ /* 0x000ea20000002100 */
[----:B------:R-:W3:Y:S01]  /*0020*/  LDCU.64 UR8, c[0x0][0x890] ;  /* 0x00011200ff0877ac */ /* 0x000ee20008000a00 */
[----:B-1----:R-:W-:Y:S01]  /*0030*/  VIADD R1, R1, 0xfffffff8 ;  /* 0xfffffff801017836 */ /* 0x002fe20000000000 */
[----:B------:R-:W-:Y:S02]  /*0040*/  PRMT R88, RZ, 0x7610, R88 ;  /* 0x00007610ff587816 */ /* 0x000fe40000000058 */
[----:B------:R-:W-:Y:S01]  /*0050*/  ELECT P3, URZ, PT ;  /* 0x0000000000ff782f */ /* 0x000fe20003860000 */
[----:B---3--:R-:W-:-:S04]  /*0060*/  UISETP.NE.U32.AND UP0, UPT, UR8, URZ, UPT ;  /* 0x000000ff0800728c */ /* 0x008fc8000bf05070 */
[----:B------:R-:W-:Y:S01]  /*0070*/  UISETP.NE.AND.EX UP0, UPT, UR9, URZ, UPT, UP0 ;  /* 0x000000ff0900728c */ /* 0x000fe2000bf05300 */
[----:B--2---:R-:W-:-:S05]  /*0080*/  SHF.R.U32.HI R89, RZ, 0x5, R78 ;  /* 0x00000005ff597819 */ /* 0x004fca000001164e */
[----:B------:R-:W1:Y:S02]  /*0090*/  SHFL.IDX PT, R0, R89, RZ, 0x1f ;  /* 0x00001fff59007589 */ /* 0x000e6400000e0000 */
[----:B-1----:R-:W-:Y:S01]  /*00a0*/  R2UR UR18, R0 ;  /* 0x00000000001272ca */ /* 0x002fe200000e0000 */
[----:B------:R-:W-:-:S14]  /*00b0*/  BRA.U UP0, `(.L_x_0) ;  /* 0x0000000100307547 */ /* 0x000fdc000b800000 */
[----:B------:R-:W1:Y:S02]  /*00c0*/  LDCU.64 UR4, c[0x0][0x888] ;  /* 0x00011100ff0477ac */ /* 0x000e640008000a00 */
[----:B-1----:R-:W-:-:S04]  /*00d0*/  UISETP.NE.U32.AND UP0, UPT, UR4, URZ, UPT ;  /* 0x000000ff0400728c */ /* 0x002fc8000bf05070 */
[----:B------:R-:W-:-:S09]  /*00e0*/  UISETP.NE.AND.EX UP0, UPT, UR5, URZ, UPT, UP0 ;  /* 0x000000ff0500728c */ /* 0x000fd2000bf05300 */
[----:B------:R-:W-:Y:S05]  /*00f0*/  BRA.U !UP0, `(.L_x_1) ;  /* 0x0000000108147547 */ /* 0x000fea000b800000 */
[----:B------:R-:W1:Y:S01]  /*0100*/  LDC.64 R2, c[0x0][0x888] ;  /* 0x00022200ff027b82 */ /* 0x000e620000000a00 */
[----:B------:R-:W1:Y:S02]  /*0110*/  LDCU.64 UR4, c[0x0][0x358] ;  /* 0x00006b00ff0477ac */ /* 0x000e640008000a00 */
[----:B-1----:R1:W5:Y:S01]  /*0120*/  LDG.E R39, desc[UR4][R2.64] ;  /* 0x0000000402277981 */ /* 0x002362000c1e1900 */
[----:B------:R-:W-:Y:S01]  /*0130*/  HFMA2 R88, -RZ, RZ, 0, 5.9604644775390625e-08 ;  /* 0x00000001ff587431 */ /* 0x000fe200000001ff */
[----:B------:R-:W-:Y:S05]  /*0140*/  BRA `(.L_x_0) ;  /* 0x00000000000c7947 */ /* 0x000fea0003800000 */
.L_x_1:
[----:B------:R-:W1:Y:S01]  /*0150*/  LDCU UR4, c[0x0][0x880] ;  /* 0x00011000ff0477ac */ /* 0x000e620008000800 */
[----:B------:R-:W-:Y:S01]  /*0160*/  HFMA2 R88, -RZ, RZ, 0, 5.9604644775390625e-08 ;  /* 0x00000001ff587431 */ /* 0x000fe200000001ff */
[----:B-1----:R-:W-:-:S07]  /*0170*/  MOV R39, UR4 ;  /* 0x0000000400277c02 */ /* 0x002fce0008000f00 */
.L_x_0:
[----:B------:R-:W2:Y:S02]  /*0180*/  LDCU.64 UR4, c[0x0][0x8b0] ;  /* 0x00011600ff0477ac */ /* 0x000ea40008000a00 */
[----:B--2---:R-:W-:-:S04]  /*0190*/  UISETP.NE.U32.AND UP0, UPT, UR4, URZ, UPT ;  /* 0x000000ff0400728c */ /* 0x004fc8000bf05070 */
[----:B------:R-:W-:-:S09]  /*01a0*/  UISETP.NE.AND.EX UP0, UPT, UR5, URZ, UPT, UP0 ;  /* 0x000000ff0500728c */ /* 0x000fd2000bf05300 */
[----:B------:R-:W-:Y:S05]  /*01b0*/  BRA.U UP0, `(.L_x_2) ;  /* 0x0000000100287547 */ /* 0x000fea000b800000 */
[----:B------:R-:W2:Y:S02]  /*01c0*/  LDCU.64 UR4, c[0x0][0x8a8] ;  /* 0x00011500ff0477ac */ /* 0x000ea40008000a00 */
[----:B--2---:R-:W-:-:S04]  /*01d0*/  UISETP.NE.U32.AND UP0, UPT, UR4, URZ, UPT ;  /* 0x000000ff0400728c */ /* 0x004fc8000bf05070 */
[----:B------:R-:W-:-:S09]  /*01e0*/  UISETP.NE.AND.EX UP0, UPT, UR5, URZ, UPT, UP0 ;  /* 0x000000ff0500728c */ /* 0x000fd2000bf05300 */
[----:B------:R-:W-:Y:S05]  /*01f0*/  BRA.U !UP0, `(.L_x_3) ;  /* 0x0000000108107547 */ /* 0x000fea000b800000 */
[----:B-1----:R-:W1:Y:S01]  /*0200*/  LDC.64 R2, c[0x0][0x8a8] ;  /* 0x00022a00ff027b82 */ /* 0x002e620000000a00 */
[----:B------:R-:W1:Y:S02]  /*0210*/  LDCU.64 UR4, c[0x0][0x358] ;  /* 0x00006b00ff0477ac */ /* 0x000e640008000a00 */
[----:B-1----:R2:W5:Y:S01]  /*0220*/  LDG.E R38, desc[UR4][R2.64] ;  /* 0x0000000402267981 */ /* 0x002562000c1e1900 */
[----:B------:R-:W-:Y:S05]  /*0230*/  BRA `(.L_x_2) ;  /* 0x0000000000087947 */ /* 0x000fea0003800000 */
.L_x_3:
[----:B------:R-:W2:Y:S02]  /*0240*/  LDCU UR4, c[0x0][0x8a0] ;  /* 0x00011400ff0477ac */ /* 0x000ea40008000800 */
[----:B--2---:R-:W-:Y:S02]  /*0250*/  MOV R38, UR4 ;  /* 0x0000000400267c02 */ /* 0x004fe40008000f00 */
.L_x_2:
[----:B------:R-:W-:Y:S01]  /*0260*/  IMAD.U32 R0, RZ, RZ, UR18 ;  /* 0x00000012ff007e24 */ /* 0x000fe2000f8e00ff */
[----:B------:R-:W-:Y:S04]  /*0270*/  BSSY.RECONVERGENT B0, `(.L_x_4) ;  /* 0x000000c000007945 */ /* 0x000fe80003800200 */
[C---:B------:R-:W-:Y:S02]  /*0280*/  ISETP.NE.OR P1, PT, R0.reuse, 0x1, !P3 ;  /* 0x000000010000780c */ /* 0x040fe40005f25670 */
[----:B------:R-:W-:-:S11]  /*0290*/  ISETP.NE.OR P0, PT, R0, 0x3, !P3 ;  /* 0x000000030000780c */ /* 0x000fd60005f05670 */
[----:B------:R-:W-:Y:S05]  /*02a0*/  @P1 BRA `(.L_x_5) ;  /* 0x0000000000201947 */ /* 0x000fea0003800000 */
[----:B------:R-:W3:Y:S02]  /*02b0*/  LDCU.64 UR4, c[0x0][0x348] ;  /* 0x00006900ff0477ac */ /* 0x000ee40008000a00 */
[----:B---3--:R-:W-:Y:S02]  /*02c0*/  UIADD3 UR6, UP1, UPT, UR4, 0x80, URZ ;  /* 0x0000008004067890 */ /* 0x008fe4000ff3e0ff */
[----:B------:R-:W-:Y:S02]  /*02d0*/  UIADD3 UR4, UP0, UPT, UR4, 0x180, URZ ;  /* 0x0000018004047890 */ /* 0x000fe4000ff1e0ff */
[----:B------:R-:W-:Y:S02]  /*02e0*/  UIADD3.X UR7, UPT, UPT, URZ, UR5, URZ, UP1, !UPT ;  /* 0x00000005ff077290 */ /* 0x000fe40008ffe4ff */
[----:B------:R-:W-:-:S07]  /*02f0*/  UIADD3.X UR5, UPT, UPT, URZ, UR5, URZ, UP0, !UPT ;  /* 0x00000005ff057290 */ /* 0x000fce00087fe4ff */
[----:B------:R3:W-:Y:S02]  /*0300*/  UTMACCTL.PF [UR6] ;  /* 0x00000000060079b9 */ /* 0x0007e40008040000 */
[----:B------:R3:W-:Y:S02]  /*0310*/  UTMACCTL.PF [UR4] ;  /* 0x00000000040079b9 */ /* 0x0007e40008040000 */
[----:B---3--:R-:W-:Y:S01]  /*0320*/  NOP ;  /* 0x0000000000007918 */ /* 0x008fe20000000000 */
.L_x_5:
[----:B------:R-:W-:Y:S05]  /*0330*/  BSYNC.RECONVERGENT B0 ;  /* 0x0000000000007941 */ /* 0x000fea0003800200 */
.L_x_4:
[----:B------:R-:W-:Y:S04]  /*0340*/  BSSY.RECONVERGENT B0, `(.L_x_6) ;  /* 0x000000a000007945 */ /* 0x000fe80003800200 */
        /* <DEDUP_REMOVED lines=9> */
.L_x_7:
[----:B------:R-:W-:Y:S05]  /*03e0*/  BSYNC.RECONVERGENT B0 ;  /* 0x0000000000007941 */ /* 0x000fea0003800200 */
.L_x_6:
[----:B------:R-:W3:Y:S01]  /*03f0*/  LDCU.64 UR4, c[0x0][0x888] ;  /* 0x00011100ff0477ac */ /* 0x000ee20008000a00 */
[----:B------:R-:W-:Y:S02]  /*0400*/  UISETP.EQ.U32.AND UP1, UPT, UR8, URZ, UPT ;  /* 0x000000ff0800728c */ /* 0x000fe4000bf22070 */
[----:B------:R-:W-:Y:S02]  /*0410*/  UPLOP3.LUT UP3, UPT, UPT, UPT, UPT, 0x80, 0x8 ;  /* 0x000000000008789c */ /* 0x000fe40003f6f070 */
[----:B---3--:R-:W-:-:S04]  /*0420*/  UISETP.NE.U32.AND UP0, UPT, UR4, URZ, UPT ;  /* 0x000000ff0400728c */ /* 0x008fc8000bf05070 */
[----:B------:R-:W-:-:S04]  /*0430*/  UISETP.NE.AND.EX UP2, UPT, UR5, URZ, UPT, UP0 ;  /* 0x000000ff0500728c */ /* 0x000fc8000bf45300 */
[----:B------:R-:W-:-:S04]  /*0440*/  UISETP.EQ.OR.EX UP4, UPT, UR9, URZ, !UP2, UP1 ;  /* 0x000000ff0900728c */ /* 0x000fc8000d782710 */
[----:B------:R-:W-:-:S06]  /*0450*/  UP2UR UR4, UPR, URZ, 0x10 ;  /* 0x00000010ff047883 */ /* 0x000fcc0008000000 */
[----:B------:R-:W-:Y:S01]  /*0460*/  MOV R92, UR4 ;  /* 0x00000004005c7c02 */ /* 0x000fe20008000f00 */
[----:B------:R-:W-:Y:S06]  /*0470*/  BRA.U !UP4, `(.L_x_8) ;  /* 0x000000010c207547 */ /* 0x000fec000b800000 */
[----:B------:R-:W-:Y:S01]  /*0480*/  UISETP.NE.U32.AND UP1, UPT, UR8, URZ, UPT ;  /* 0x000000ff0800728c */ /* 0x000fe2000bf25070 */
[----:B-----5:R-:W-:Y:S01]  /*0490*/  FSETP.NEU.AND P0, PT, R39, RZ, PT ;  /* 0x000000ff2700720b */ /* 0x020fe20003f0d000 */
[----:B------:R-:W-:Y:S02]  /*04a0*/  USEL UR4, URZ, 0xffffffff, UP2 ;  /* 0xffffffffff047887 */ /* 0x000fe40009000000 */
[----:B------:R-:W-:-:S10]  /*04b0*/  UISETP.NE.AND.EX UP1, UPT, UR9, URZ, UPT, UP1 ;  /* 0x000000ff0900728c */ /* 0x000fd4000bf25310 */
[----:B------:R-:W-:Y:S01]  /*04c0*/  VOTEU.ANY UP0, P0 ;  /* 0x0000000000ff7886 */ /* 0x000fe20000000100 */
[----:B------:R-:W-:-:S04]  /*04d0*/  @!UP1 USEL UR4, URZ, 0xffffffff, UP0 ;  /* 0xffffffffff049887 */ /* 0x000fc80008000000 */
[----:B------:R-:W-:-:S04]  /*04e0*/  ULOP3.LUT UR4, UR4, 0x1, URZ, 0xc0, !UPT ;  /* 0x0000000104047892 */ /* 0x000fc8000f8ec0ff */
[----:B------:R-:W-:-:S11]  /*04f0*/  UISETP.NE.U32.AND UP3, UPT, UR4, 0x1, UPT ;  /* 0x000000010400788c */ /* 0x000fd6000bf65070 */
.L_x_8:
[----:B-12---:R-:W1:Y:S02]  /*0500*/  SHFL.IDX PT, R2, R89, RZ, 0x1f ;  /* 0x00001fff59027589 */ /* 0x006e6400000e0000 */
[----:B-1----:R-:W-:-:S13]  /*0510*/  ISETP.NE.AND P0, PT, R2, RZ, PT ;  /* 0x000000ff0200720c */ /* 0x002fda0003f05270 */
[----:B------:R-:W-:Y:S05]  /*0520*/  @P0 BRA `(.L_x_9) ;  /* 0x00000004001c0947 */ /* 0x000fea0003800000 */
[----:B------:R-:W-:Y:S01]  /*0530*/  ELECT P0, URZ, PT ;  /* 0x0000000000ff782f */ /* 0x000fe20003800000 */
[----:B------:R-:W-:-:S12]  /*0540*/  BSSY.RECONVERGENT B0, `(.L_x_9) ;  /* 0x0000045000007945 */ /* 0x000fd80003800200 */
[----:B------:R-:W-:Y:S05]  /*0550*/  @!P0 BRA `(.L_x_10) ;  /* 0x00000004000c8947 */ /* 0x000fea0003800000 */
[----:B------:R-:W1:Y:S01]  /*0560*/  S2UR UR4, SR_CgaCtaId ;  /* 0x00000000000479c3 */ /* 0x000e620000008800 */
[----:B------:R-:W-:Y:S01]  /*0570*/  UMOV UR5, 0x400 ;  /* 0x0000040000057882 */ /* 0x000fe20000000000 */
[----:B------:R-:W-:Y:S01]  /*0580*/  UMOV UR8, 0x1 ;  /* 0x0000000100087882 */ /* 0x000fe20000000000 */
[----:B------:R-:W-:Y:S01]  /*0590*/  UMOV UR6, 0x2 ;  /* 0x0000000200067882 */ /* 0x000fe20000000000 */
[----:B------:R-:W-:-:S04]  /*05a0*/  UIADD3 UR8, UPT, UPT, -UR8, 0x100000, URZ ;  /* 0x0010000008087890 */ /* 0x000fc8000fffe1ff */
[----:B------:R-:W-:Y:S02]  /*05b0*/  USHF.L.U32 UR9, UR8, 0xb, URZ ;  /* 0x0000000b08097899 */ /* 0x000fe400080006ff */
[----:B------:R-:W-:Y:S02]  /*05c0*/  USHF.L.U32 UR8, UR8, 0x1, URZ ;  /* 0x0000000108087899 */ /* 0x000fe400080006ff */
[----:B------:R-:W-:-:S04]  /*05d0*/  UIADD3 UR6, UPT, UPT, -UR6, 0x100000, URZ ;  /* 0x0010000006067890 */ /* 0x000fc8000fffe1ff */
[----:B------:R-:W-:Y:S02]  /*05e0*/  USHF.L.U32 UR7, UR6, 0xb, URZ ;  /* 0x0000000b06077899 */ /* 0x000fe400080006ff */
[----:B------:R-:W-:Y:S02]  /*05f0*/  USHF.L.U32 UR6, UR6, 0x1, URZ ;  /* 0x0000000106067899 */ /* 0x000fe400080006ff */
[----:B-1----:R-:W-:Y:S01]  /*0600*/  ULEA UR4, UR4, UR5, 0x18 ;  /* 0x0000000504047291 */ /* 0x002fe2000f8ec0ff */
[----:B------:R-:W1:Y:S11]  /*0610*/  FENCE.VIEW.ASYNC.S ;  /* 0x00000000000073c6 */ /* 0x000e760000000000 */
[----:B-1----:R1:W2:Y:S01]  /*0620*/  SYNCS.EXCH.64 URZ, [UR4], UR8 ;  /* 0x0000000804ff75b2 */ /* 0x0022a20008000100 */
[----:B------:R1:W3:Y:S01]  /*0630*/  SYNCS.EXCH.64 URZ, [UR4+0xd8], UR6 ;  /* 0x0000d80604ff75b2 */ /* 0x0002e20008000100 */
[----:B------:R1:W4:Y:S01]  /*0640*/  SYNCS.EXCH.64 URZ, [UR4+0x8], UR8 ;  /* 0x0000080804ff75b2 */ /* 0x0003220008000100 */
[----:B------:R1:W1:Y:S01]  /*0650*/  SYNCS.EXCH.64 URZ, [UR4+0xe0], UR6 ;  /* 0x0000e00604ff75b2 */ /* 0x0002620008000100 */
        /* <DEDUP_REMOVED lines=50> */
[----:B--234-:R-:W-:Y:S01]  /*0980*/  NOP ;  /* 0x0000000000007918 */ /* 0x01cfe20000000000 */
.L_x_10:
[----:B-1----:R-:W-:Y:S05]  /*0990*/  BSYNC.RECONVERGENT B0 ;  /* 0x0000000000007941 */ /* 0x002fea0003800200 */
.L_x_9:
[----:B------:R-:W1:Y:S01]  /*09a0*/  SHFL.IDX PT, R2, R89, RZ, 0x1f ;  /* 0x00001fff59027589 */ /* 0x000e6200000e0000 */
[----:B------:R-:W-:Y:S01]  /*09b0*/  NOP ;  /* 0x0000000000007918 */ /* 0x000fe20000000000 */
[----:B-1----:R-:W-:-:S13]  /*09c0*/  ISETP.NE.AND P0, PT, R2, 0x1, PT ;  /* 0x000000010200780c */ /* 0x002fda0003f05270 */
[----:B------:R-:W-:Y:S05]  /*09d0*/  @P0 BRA `(.L_x_11) ;  /* 0x0000000000400947 */ /* 0x000fea0003800000 */
        /* <DEDUP_REMOVED lines=9> */
[----:B------:R-:W-:Y:S01]  /*0a70*/  USHF.L.U32 UR6, UR6, 0x1, URZ ;  /* 0x0000000106067899 */ /* 0x000fe200080006ff */
[----:B------:R-:W-:Y:S01]  /*0a80*/  ELECT P0, URZ, PT ;  /* 0x0000000000ff782f */ /* 0x000fe20003800000 */
[----:B-1----:R-:W-:Y:S01]  /*0a90*/  ULEA UR4, UR4, UR5, 0x18 ;  /* 0x0000000504047291 */ /* 0x002fe2000f8ec0ff */
[----:B------:R-:W1:Y:S11]  /*0aa0*/  FENCE.VIEW.ASYNC.S ;  /* 0x00000000000073c6 */ /* 0x000e760000000000 */
[----:B-1----:R1:W2:Y:S01]  /*0ab0*/  SYNCS.EXCH.64 URZ, [UR4+0x1b0], UR8 ;  /* 0x0001b00804ff75b2 */ /* 0x0022a20008000100 */
[----:B------:R1:W3:Y:S01]  /*0ac0*/  SYNCS.EXCH.64 URZ, [UR4+0x1b8], UR6 ;  /* 0x0001b80604ff75b2 */ /* 0x0002e20008000100 */
[----:B------:R-:W-:Y:S01]  /*0ad0*/  NOP ;  /* 0x0000000000007918 */ /* 0x000fe20000000000 */
.L_x_11:
[----:B------:R-:W4:Y:S01]  /*0ae0*/  SHFL.IDX PT, R2, R89, RZ, 0x1f ;  /* 0x00001fff59027589 */ /* 0x000f2200000e0000 */
[----:B------:R-:W-:Y:S01]  /*0af0*/  NOP ;  /* 0x0000000000007918 */ /* 0x000fe20000000000 */
[----:B----4-:R-:W-:-:S13]  /*0b00*/  ISETP.NE.AND P0, PT, R2, 0x3, PT ;  /* 0x000000030200780c */ /* 0x010fda0003f05270 */
[----:B------:R-:W-:Y:S05]  /*0b10*/  @P0 BRA `(.L_x_12) ;  /* 0x0000000000300947 */ /* 0x000fea0003800000 */
[----:B-1----:R-:W1:Y:S01]  /*0b20*/  S2UR UR4, SR_CgaCtaId ;  /* 0x00000000000479c3 */ /* 0x002e620000008800 */
[----:B------:R-:W-:Y:S01]  /*0b30*/  UMOV UR6, 0x400 ;  /* 0x0000040000067882 */ /* 0x000fe20000000000 */
[----:B------:R-:W-:Y:S01]  /*0b40*/  UMOV UR5, 0x20 ;  /* 0x0000002000057882 */ /* 0x000fe20000000000 */
[----:B------:R-:W-:Y:S01]  /*0b50*/  ELECT P0, URZ, PT ;  /* 0x0000000000ff782f */ /* 0x000fe20003800000 */
[----:B-1----:R-:W-:Y:S02]  /*0b60*/  ULEA UR6, UR4, UR6, 0x18 ;  /* 0x0000000604067291 */ /* 0x002fe4000f8ec0ff */
[----:B------:R-:W-:-:S04]  /*0b70*/  UIADD3 UR4, UPT, UPT, -UR5, 0x100000, URZ ;  /* 0x0010000005047890 */ /* 0x000fc8000fffe1ff */
[----:B------:R-:W-:Y:S02]  /*0b80*/  USHF.L.U32 UR5, UR4, 0xb, URZ ;  /* 0x0000000b04057899 */ /* 0x000fe400080006ff */
[----:B------:R-:W-:Y:S01]  /*0b90*/  USHF.L.U32 UR4, UR4, 0x1, URZ ;  /* 0x0000000104047899 */ /* 0x000fe200080006ff */
[----:B------:R-:W1:Y:S11]  /*0ba0*/  FENCE.VIEW.ASYNC.S ;  /* 0x00000000000073c6 */ /* 0x000e760000000000 */
[----:B-1----:R4:W1:Y:S01]  /*0bb0*/  SYNCS.EXCH.64 URZ, [UR6+0x1c0], UR4 ;  /* 0x0001c00406ff75b2 */ /* 0x0028620008000100 */
[----:B------:R4:W1:Y:S02]  /*0bc0*/  SYNCS.EXCH.64 URZ, [UR6+0x1c8], UR4 ;  /* 0x0001c80406ff75b2 */ /* 0x0008640008000100 */
[----:B----4-:R-:W-:Y:S01]  /*0bd0*/  NOP ;  /* 0x0000000000007918 */ /* 0x010fe20000000000 */
.L_x_12:
[----:B------:R-:W4:Y:S01]  /*0be0*/  SHFL.IDX PT, R2, R89, RZ, 0x1f ;  /* 0x00001fff59027589 */ /* 0x000f2200000e0000 */
[----:B------:R-:W-:Y:S01]  /*0bf0*/  NOP ;  /* 0x0000000000007918 */ /* 0x000fe20000000000 */
[----:B----4-:R-:W-:-:S13]  /*0c00*/  ISETP.NE.AND P0, PT, R2, 0x4, PT ;  /* 0x000000040200780c */ /* 0x010fda0003f05270 */
[----:B------:R-:W-:Y:S05]  /*0c10*/  @P0 BRA `(.L_x_13) ;  /* 0x0000000000440947 */ /* 0x000fea0003800000 */
[----:B-1----:R-:W1:Y:S01]  /*0c20*/  S2UR UR6, SR_CgaCtaId ;  /* 0x00000000000679c3 */ /* 0x002e620000008800 */
[----:B------:R-:W-:Y:S01]  /*0c30*/  UMOV UR4, 0x1e0 ;  /* 0x000001e000047882 */ /* 0x000fe20000000000 */
[----:B------:R-:W-:Y:S01]  /*0c40*/  UMOV UR5, 0x400 ;  /* 0x0000040000057882 */ /* 0x000fe20000000000 */
[----:B------:R-:W-:Y:S01]  /*0c50*/  USEL UR4, UR4, 0x1a0, UP3 ;  /* 0x000001a004047887 */ /* 0x000fe20009800000 */
[----:B------:R-:W-:Y:S01]  /*0c60*/  UMOV UR8, 0x1 ;  /* 0x0000000100087882 */ /* 0x000fe20000000000 */
[----:B------:R-:W-:Y:S01]  /*0c70*/  ELECT P0, URZ, PT ;  /* 0x0000000000ff782f */ /* 0x000fe20003800000 */
[----:B------:R-:W-:-:S04]  /*0c80*/  UIADD3 UR8, UPT, UPT, -UR8, 0x100000, URZ ;  /* 0x0010000008087890 */ /* 0x000fc8000fffe1ff */
[----:B------:R-:W-:Y:S02]  /*0c90*/  USHF.L.U32 UR9, UR8, 0xb, URZ ;  /* 0x0000000b08097899 */ /* 0x000fe400080006ff */
[----:B------:R-:W-:Y:S02]  /*0ca0*/  USHF.L.U32 UR8, UR8, 0x1, URZ ;  /* 0x0000000108087899 */ /* 0x000fe400080006ff */
[----:B-1----:R-:W-:Y:S02]  /*0cb0*/  ULEA UR6, UR6, UR5, 0x18 ;  /* 0x0000000506067291 */ /* 0x002fe4000f8ec0ff */
[----:B------:R-:W-:-:S04]  /*0cc0*/  UIADD3 UR4, UPT, UPT, -UR4, 0x100000, URZ ;  /* 0x0010000004047890 */ /* 0x000fc8000fffe1ff */
[----:B------:R-:W-:Y:S02]  /*0cd0*/  USHF.L.U32 UR5, UR4, 0xb, URZ ;  /* 0x0000000b04057899 */ /* 0x000fe400080006ff */
[----:B------:R-:W-:Y:S01]  /*0ce0*/  USHF.L.U32 UR4, UR4, 0x1, URZ ;  /* 0x0000000104047899 */ /* 0x000fe200080006ff */
[----:B------:R-:W1:Y:S03]  /*0cf0*/  FENCE.VIEW.ASYNC.S ;  /* 0x00000000000073c6 */ /* 0x000e660000000000 */
[----:B-1----:R4:W1:Y:S08]  /*0d00*/  SYNCS.EXCH.64 URZ, [UR6+0x1d0], UR8 ;  /* 0x0001d00806ff75b2 */ /* 0x0028700008000100 */
[----:B------:R4:W1:Y:S02]  /*0d10*/  SYNCS.EXCH.64 URZ, [UR6+0x1d8], UR4 ;  /* 0x0001d80406ff75b2 */ /* 0x0008640008000100 */
[----:B----4-:R-:W-:Y:S01]  /*0d20*/  NOP ;  /* 0x0000000000007918 */ /* 0x010fe20000000000 */
.L_x_13:
[----:B------:R-:W4:Y:S01]  /*0d30*/  SHFL.IDX PT, R2, R89, RZ, 0x1f ;  /* 0x00001fff59027589 */ /* 0x000f2200000e0000 */
[----:B------:R-:W-:Y:S01]  /*0d40*/  NOP ;  /* 0x0000000000007918 */ /* 0x000fe20000000000 */
[----:B----4-:R-:W-:-:S13]  /*0d50*/  ISETP.NE.AND P0, PT, R2, 0x5, PT ;  /* 0x000000050200780c */ /* 0x010fda0003f05270 */
[----:B------:R-:W-:Y:S05]  /*0d60*/  @P0 BRA `(.L_x_14) ;  /* 0x0000000000480947 */ /* 0x000fea0003800000 */
[----:B------:R-:W4:Y:S01]  /*0d70*/  S2UR UR5, SR_CgaCtaId ;  /* 0x00000000000579c3 */ /* 0x000f220000008800 */
[----:B-1----:R-:W-:Y:S01]  /*0d80*/  UMOV UR4, 0x400 ;  /* 0x0000040000047882 */ /* 0x002fe20000000000 */
        /* <DEDUP_REMOVED lines=9> */
[----:B----4-:R-:W-:Y:S01]  /*0e20*/  ULEA UR4, UR5, UR4, 0x18 ;  /* 0x0000000405047291 */ /* 0x010fe2000f8ec0ff */
[----:B------:R-:W1:Y:S11]  /*0e30*/  FENCE.VIEW.ASYNC.S ;  /* 0x00000000000073c6 */ /* 0x000e760000000000 */
[----:B-1----:R4:W1:Y:S01]  /*0e40*/  SYNCS.EXCH.64 URZ, [UR4+0x1e0], UR8 ;  /* 0x0001e00804ff75b2 */ /* 0x0028620008000100 */
[----:B------:R4:W1:Y:S01]  /*0e50*/  SYNCS.EXCH.64 URZ, [UR4+0x1f0], UR6 ;  /* 0x0001f00604ff75b2 */ /* 0x0008620008000100 */
[----:B------:R4:W1:Y:S01]  /*0e60*/  SYNCS.EXCH.64 URZ, [UR4+0x1e8], UR8 ;  /* 0x0001e80804ff75b2 */ /* 0x0008620008000100 */
[----:B------:R4:W1:Y:S02]  /*0e70*/  SYNCS.EXCH.64 URZ, [UR4+0x1f8], UR6 ;  /* 0x0001f80604ff75b2 */ /* 0x0008640008000100 */
[----:B----4-:R-:W-:Y:S01]  /*0e80*/  NOP ;  /* 0x0000000000007918 */ /* 0x010fe20000000000 */
.L_x_14:
[----:B-1----:R-:W1:Y:S01]  /*0e90*/  LDCU UR4, c[0x0][0x36c] ;  /* 0x00006d80ff0477ac */ /* 0x002e620008000800 */
[----:B------:R-:W-:Y:S01]  /*0ea0*/  ISETP.NE.OR P3, PT, R0, 0x2, !P3 ;  /* 0x000000020000780c */ /* 0x000fe20005f65670 */
[----:B------:R-:W-:Y:S01]  /*0eb0*/  NOP ;  /* 0x0000000000007918 */ /* 0x000fe20000000000 */
[----:B------:R-:W-:Y:S01]  /*0ec0*/  LOP3.LUT R2, R78, 0x1f, RZ, 0xc0, !PT ;  /* 0x0000001f4e027812 */ /* 0x000fe200078ec0ff */
[----:B------:R-:W-:Y:S02]  /*0ed0*/  UISETP.NE.AND UP6, UPT, UR18, 0x2, UPT ;  /* 0x000000021200788c */ /* 0x000fe4000bfc5270 */
[----:B------:R-:W-:Y:S02]  /*0ee0*/  UISETP.NE.AND UP4, UPT, UR18, URZ, UPT ;  /* 0x000000ff1200728c */ /* 0x000fe4000bf85270 */
[----:B-1----:R-:W-:-:S09]  /*0ef0*/  UISETP.EQ.U32.AND UP5, UPT, UR4, 0x1, UPT ;  /* 0x000000010400788c */ /* 0x002fd2000bfa2070 */
[----:B------:R-:W-:Y:S05]  /*0f00*/  BRA.U !UP5, `(.L_x_15) ;  /* 0x000000010d087547 */ /* 0x000fea000b800000 */
[----:B--23--:R-:W-:Y:S01]  /*0f10*/  UCGABAR_ARV ;  /* 0x00000000000079c7 */ /* 0x00cfe20008000000 */
[----:B------:R-:W-:Y:S05]  /*0f20*/  BRA `(.L_x_16) ;  /* 0x0000000000047947 */ /* 0x000fea0003800000 */
.L_x_15:
[----:B--23--:R-:W-:Y:S01]  /*0f30*/  NOP ;  /* 0x0000000000007918 */ /* 0x00cfe20000000000 */
.L_x_16:
[----:B------:R-:W1:Y:S01]  /*0f40*/  S2UR UR44, SR_CTAID.X ;  /* 0x00000000002c79c3 */ /* 0x000e620000002500 */
[----:B------:R-:W-:-:S05]  /*0f50*/  CS2R.32 R91, SR_CgaSize ;  /* 0x00000000005b7805 */ /* 0x000fca0000008a00 */
[----:B------:R-:W-:-:S05]  /*0f60*/  IMAD R91, R91, -0xa0, RZ ;  /* 0xffffff605b5b7824 */ /* 0x000fca00078e02ff */
[----:B------:R-:W-:-:S14]  /*0f70*/  R2UR UR5, R91 ;  /* 0x000000005b0572ca */ /* 0x000fdc00000e0000 */
[----:B------:R-:W2:Y:S01]  /*0f80*/  LDCU UR5, c[0x0][UR5+0x2b0] ;  /* 0x00005600050577ac */ /* 0x000ea20008000800 */
[----:B------:R-:W-:-:S05]  /*0f90*/  CS2R.32 R91, SR_CgaSize ;  /* 0x00000000005b7805 */ /* 0x000fca0000008a00 */
[----:B------:R-:W-:-:S05]  /*0fa0*/  IMAD R91, R91, -0xa0, RZ ;  /* 0xffffff605b5b7824 */ /* 0x000fca00078e02ff */
[----:B------:R-:W-:-:S14]  /*0fb0*/  R2UR UR4, R91 ;  /* 0x000000005b0472ca */ /* 0x000fdc00000e0000 */
[----:B------:R-:W3:Y:S01]  /*0fc0*/  LDCU UR4, c[0x0][UR4+0x2b4] ;  /* 0x00005680040477ac */ /* 0x000ee20008000800 */
[----:B------:R-:W4:Y:S01]  /*0fd0*/  S2UR UR46, SR_CTAID.Y ;  /* 0x00000000002e79c3 */ /* 0x000f220000002600 */
[----:B------:R-:W-:-:S05]  /*0fe0*/  CS2R.32 R91, SR_CgaSize ;  /* 0x00000000005b7805 */ /* 0x000fca0000008a00 */
[----:B------:R-:W-:-:S05]  /*0ff0*/  IMAD R91, R91, -0xa0, RZ ;  /* 0xffffff605b5b7824 */ /* 0x000fca00078e02ff */
[----:B------:R-:W-:-:S14]  /*1000*/  R2UR UR7, R91 ;  /* 0x000000005b0772ca */ /* 0x000fdc00000e0000 */
[----:B------:R-:W3:Y:S01]  /*1010*/  LDCU UR7, c[0x0][UR7+0x2a0] ;  /* 0x00005400070777ac */ /* 0x000ee20008000800 */
[----:B------:R-:W-:-:S05]  /*1020*/  CS2R.32 R91, SR_CgaSize ;  /* 0x00000000005b7805 */ /* 0x000fca0000008a00 */
[----:B------:R-:W-:-:S05]  /*1030*/  IMAD R91, R91, -0xa0, RZ ;  /* 0xffffff605b5b7824 */ /* 0x000fca00078e02ff */
[----:B------:R-:W-:-:S14]  /*1040*/  R2UR UR8, R91 ;  /* 0x000000005b0872ca */ /* 0x000fdc00000e0000 */
[----:B------:R-:W3:Y:S01]  /*1050*/  LDCU UR8, c[0x0][UR8+0x2a4] ;  /* 0x00005480080877ac */ /* 0x000ee20008000800 */
[----:B------:R-:W3:Y:S01]  /*1060*/  S2UR UR9, SR_CgaCtaId ;  /* 0x00000000000979c3 */ /* 0x000ee20000008800 */
[----:B------:R-:W3:Y:S01]  /*1070*/  LDCU UR19, c[0x0][0xb24] ;  /* 0x00016480ff1377ac */ /* 0x000ee20008000800 */
[----:B------:R-:W3:Y:S01]  /*1080*/  LDCU UR39, c[0x0][0xb24] ;  /* 0x00016480ff2777ac */ /* 0x000ee20008000800 */
[----:B-1----:R-:W-:Y:S01]  /*1090*/  I2FP.F32.U32 R3, UR44 ;  /* 0x0000002c00037c45 */ /* 0x002fe20008201000 */
[----:B------:R-:W1:Y:S04]  /*10a0*/  LDCU UR22, c[0x0][0xb30] ;  /* 0x00016600ff1677ac */ /* 0x000e680008000800 */
[----:B--2---:R-:W-:Y:S01]  /*10b0*/  FMUL R3, R3, UR5 ;  /* 0x0000000503037c20 */ /* 0x004fe20008400000 */
[----:B----4-:R-:W-:-:S05]  /*10c0*/  I2FP.F32.U32 R0, UR46 ;  /* 0x0000002e00007c45 */ /* 0x010fca0008201000 */
[----:B------:R-:W2:Y:S01]  /*10d0*/  F2I.U32.TRUNC.NTZ R3, R3 ;  /* 0x0000000300037305 */ /* 0x000ea2000020f000 */
[----:B---3--:R-:W-:Y:S01]  /*10e0*/  FMUL R0, R0, UR4 ;  /* 0x0000000400007c20 */ /* 0x008fe20008400000 */
[----:B------:R-:W-:-:S06]  /*10f0*/  USHF.L.U32 UR33, UR9, 0xb, URZ ;  /* 0x0000000b09217899 */ /* 0x000fcc00080006ff */
[----:B------:R-:W3:Y:S01]  /*1100*/  F2I.U32.TRUNC.NTZ R0, R0 ;  /* 0x0000000000007305 */ /* 0x000ee2000020f000 */
[----:B------:R-:W-:Y:S01]  /*1110*/  ULOP3.LUT UR33, UR33, 0x800, URZ, 0xc0, !UPT ;  /* 0x0000080021217892 */ /* 0x000fe2000f8ec0ff */
[----:B--2---:R-:W-:Y:S02]  /*1120*/  R2UR UR4, R3 ;  /* 0x00000000030472ca */ /* 0x004fe400000e0000 */
[----:B---3--:R-:W-:Y:S02]  /*1130*/  R2UR UR6, R0 ;  /* 0x00000000000672ca */ /* 0x008fe400000e0000 */
[----:B------:R-:W-:-:S09]  /*1140*/  PRMT R0, RZ, 0x7610, R0 ;  /* 0x00007610ff007816 */ /* 0x000fd20000000000 */
[----:B------:R-:W-:-:S04]  /*1150*/  UIADD3 UR5, UPT, UPT, -UR4, URZ, URZ ;  /* 0x000000ff04057290 */ /* 0x000fc8000fffe1ff */
[----:B------:R-:W-:Y:S02]  /*1160*/  UIMAD UR5, UR7, UR5, UR44 ;  /* 0x00000005070572a4 */ /* 0x000fe4000f8e022c */
[----:B------:R-:W-:-:S04]  /*1170*/  UIADD3 UR4, UPT, UPT, -UR6, URZ, URZ ;  /* 0x000000ff06047290 */ /* 0x000fc8000fffe1ff */
[----:B------:R-:W-:Y:S01]  /*1180*/  IMAD.U32 R91, RZ, RZ, UR5 ;  /* 0x00000005ff5b7e24 */ /* 0x000fe2000f8e00ff */
[----:B------:R-:W-:-:S06]  /*1190*/  UIMAD UR4, UR8, UR4, UR46 ;  /* 0x00000004080472a4 */ /* 0x000fcc000f8e022e */
[----:B------:R-:W-:Y:S01]  /*11a0*/  IMAD.U32 R90, RZ, RZ, UR4 ;  /* 0x00000004ff5a7e24 */ /* 0x000fe2000f8e00ff */
[----:B-1----:R-:W-:Y:S06]  /*11b0*/  BRA.U UP4, `(.L_x_17) ;  /* 0x00000001042c7547 */ /* 0x002fec000b800000 */
[----:B------:R-:W-:Y:S02]  /*11c0*/  R2UR UR4, R90 ;  /* 0x000000005a0472ca */ /* 0x000fe400000e0000 */
[----:B------:R-:W-:-:S11]  /*11d0*/  R2UR UR6, R91 ;  /* 0x000000005b0672ca */ /* 0x000fd600000e0000 */
[----:B------:R-:W-:-:S04]  /*11e0*/  UISETP.NE.AND UP0, UPT, UR4, URZ, UPT ;  /* 0x000000ff0400728c */ /* 0x000fc8000bf05270 */
[----:B------:R-:W-:-:S04]  /*11f0*/  UISETP.EQ.OR UP0, UPT, UR6, URZ, !UP0 ;  /* 0x000000ff0600728c */ /* 0x000fc8000c702670 */
[----:B------:R-:W-:Y:S02]  /*1200*/  USEL UR5, URZ, 0x1, !UP0 ;  /* 0x00000001ff057887 */ /* 0x000fe4000c000000 */
[----:B------:R-:W-:-:S04]  /*1210*/  UISETP.NE.AND UP0, UPT, UR4, URZ, UPT ;  /* 0x000000ff0400728c */ /* 0x000fc8000bf05270 */
[----:B------:R-:W-:Y:S02]  /*1220*/  USEL UR4, URZ, 0x2, UP0 ;  /* 0x00000002ff047887 */ /* 0x000fe40008000000 */
[----:B------:R-:W-:-:S04]  /*1230*/  UISETP.NE.AND UP0, UPT, UR6, 0x1, UPT ;  /* 0x000000010600788c */ /* 0x000fc8000bf05270 */
[----:B------:R-:W-:-:S04]  /*1240*/  USEL UR4, UR4, 0x2, UP0 ;  /* 0x0000000204047887 */ /* 0x000fc80008000000 */
[----:B------:R-:W-:-:S06]  /*1250*/  UIADD3 UR4, UPT, UPT, UR5, UR4, URZ ;  /* 0x0000000405047290 */ /* 0x000fcc000fffe0ff */
[----:B------:R-:W-:-:S07]  /*1260*/  IMAD.U32 R0, RZ, RZ, UR4 ;  /* 0x00000004ff007e24 */ /* 0x000fce000f8e00ff */
.L_x_17:
[----:B------:R-:W1:Y:S01]  /*1270*/  S2UR UR45, SR_CTAID.Z ;  /* 0x00000000002d79c3 */ /* 0x000e620000002700 */
[----:B------:R-:W-:-:S09]  /*1280*/  UISETP.GE.AND UP0, UPT, UR19, 0x1, UPT ;  /* 0x000000011300788c */ /* 0x000fd2000bf06270 */
[----:B------:R-:W-:Y:S05]  /*1290*/  BRA.U !UP0, `(.L_x_18) ;  /* 0x0000000108d47547 */ /* 0x000fea000b800000 */
[----:B------:R-:W2:Y:S01]  /*12a0*/  LDCU.128 UR12, c[0x0][0xb10] ;  /* 0x00016200ff0c77ac */ /* 0x000ea20008000c00 */
[----:B------:R-:W3:Y:S01]  /*12b0*/  LDCU UR20, c[0x0][0xb0c] ;  /* 0x00016180ff1477ac */ /* 0x000ee20008000800 */
[----:B------:R-:W4:Y:S01]  /*12c0*/  LDCU UR6, c[0x0][0x370] ;  /* 0x00006e00ff0677ac */ /* 0x000f220008000800 */
[----:B------:R-:W1:Y:S01]  /*12d0*/  LDCU UR7, c[0x0][0x374] ;  /* 0x00006e80ff0777ac */ /* 0x000e620008000800 */
[----:B------:R-:W1:Y:S01]  /*12e0*/  LDCU UR21, c[0x0][0xb20] ;  /* 0x00016400ff1577ac */ /* 0x000e620008000800 */
[----:B--2---:R-:W-:Y:S02]  /*12f0*/  UIMAD.WIDE.U32 UR4, UR44, UR12, URZ ;  /* 0x0000000c2c0472a5 */ /* 0x004fe4000f8e00ff */
[----:B---3--:R-:W-:Y:S01]  /*1300*/  UISETP.NE.AND UP0, UPT, UR20, 0x1, UPT ;  /* 0x000000011400788c */ /* 0x008fe2000bf05270 */
[----:B------:R-:W2:Y:S01]  /*1310*/  LDCU.64 UR8, c[0x0][0xb28] ;  /* 0x00016500ff0877ac */ /* 0x000ea20008000a00 */
[----:B----4-:R-:W-:-:S03]  /*1320*/  UIMAD.WIDE.U32 UR10, UR6, UR12, URZ ;  /* 0x0000000c060a72a5 */ /* 0x010fc6000f8e00ff */
[----:B------:R-:W-:Y:S01]  /*1330*/  UMOV UR4, UR5 ;  /* 0x0000000500047c82 */ /* 0x000fe20008000000 */
[----:B------:R-:W-:Y:S02]  /*1340*/  UISETP.NE.AND UP1, UPT, UR19, 0x1, UPT ;  /* 0x000000011300788c */ /* 0x000fe4000bf25270 */
[----:B------:R-:W-:Y:S01]  /*1350*/  USHF.R.U32.HI UR4, URZ, UR13, UR4 ;  /* 0x0000000dff047299 */ /* 0x000fe20008011604 */
[----:B------:R-:W-:Y:S01]  /*1360*/  UMOV UR10, UR11 ;  /* 0x0000000b000a7c82 */ /* 0x000fe20008000000 */
[----:B------:R-:W-:Y:S02]  /*1370*/  UIMAD.WIDE.U32 UR16, UR46, UR15, URZ ;  /* 0x0000000f2e1072a5 */ /* 0x000fe4000f8e00ff */
[----:B------:R-:W-:Y:S02]  /*1380*/  USEL UR5, UR44, UR4, !UP0 ;  /* 0x000000042c057287 */ /* 0x000fe4000c000000 */
[----:B------:R-:W-:Y:S02]  /*1390*/  @UP0 USHF.R.U32.HI UR6, URZ, UR13, UR10 ;  /* 0x0000000dff060299 */ /* 0x000fe4000801160a */
[----:B------:R-:W-:-:S02]  /*13a0*/  UISETP.NE.AND UP0, UPT, UR14, 0x1, UPT ;  /* 0x000000010e00788c */ /* 0x000fc4000bf05270 */
[----:B-1----:R-:W-:Y:S02]  /*13b0*/  UIMAD.WIDE.U32 UR10, UR7, UR15, URZ ;  /* 0x0000000f070a72a5 */ /* 0x002fe4000f8e00ff */
[----:B--2---:R-:W-:Y:S01]  /*13c0*/  UIMAD.WIDE.U32 UR12, UR6, UR8, URZ ;  /* 0x00000008060c72a5 */ /* 0x004fe2000f8e00ff */
[----:B------:R-:W-:Y:S02]  /*13d0*/  UMOV UR4, UR17 ;  /* 0x0000001100047c82 */ /* 0x000fe40008000000 */
[----:B------:R-:W-:Y:S02]  /*13e0*/  USHF.R.U32.HI UR4, URZ, UR21, UR4 ;  /* 0x00000015ff047299 */ /* 0x000fe40008011604 */
[----:B------:R-:W-:Y:S02]  /*13f0*/  UMOV UR10, UR11 ;  /* 0x0000000b000a7c82 */ /* 0x000fe40008000000 */
[----:B------:R-:W-:Y:S01]  /*1400*/  UMOV UR12, UR13 ;  /* 0x0000000d000c7c82 */ /* 0x000fe20008000000 */
[----:B------:R-:W-:-:S02]  /*1410*/  @UP0 USHF.R.U32.HI UR7, URZ, UR21, UR10 ;  /* 0x00000015ff070299 */ /* 0x000fc4000801160a */
[----:B------:R-:W-:Y:S02]  /*1420*/  USEL UR4, UR46, UR4, !UP0 ;  /* 0x000000042e047287 */ /* 0x000fe4000c000000 */
[----:B------:R-:W-:Y:S02]  /*1430*/  UIMAD.WIDE.U32 UR10, UR7, UR8, URZ ;  /* 0x00000008070a72a5 */ /* 0x000fe4000f8e00ff */
[----:B------:R-:W-:Y:S02]  /*1440*/  @UP1 USHF.R.U32.HI UR6, URZ, UR9, UR12 ;  /* 0x00000009ff061299 */ /* 0x000fe4000801160c */
[----:B------:R-:W-:-:S03]  /*1450*/  UIMAD.WIDE.U32 UR12, UR4, UR8, URZ ;  /* 0x00000008040c72a5 */ /* 0x000fc6000f8e00ff */
[----:B------:R-:W-:Y:S02]  /*1460*/  UMOV UR10, UR11 ;  /* 0x0000000b000a7c82 */ /* 0x000fe40008000000 */
[----:B------:R-:W-:Y:S02]  /*1470*/  @UP1 USHF.R.U32.HI UR7, URZ, UR9, UR10 ;  /* 0x00000009ff071299 */ /* 0x000fe4000801160a */
[----:B------:R-:W-:Y:S02]  /*1480*/  UIMAD UR10, UR6, UR19, URZ ;  /* 0x00000013060a72a4 */ /* 0x000fe4000f8e02ff */
[----:B------:R-:W-:-:S04]  /*1490*/  UIMAD UR7, UR7, UR19, URZ ;  /* 0x00000013070772a4 */ /* 0x000fc8000f8e02ff */
[----:B------:R-:W-:-:S03]  /*14a0*/  UISETP.GE.AND UP0, UPT, UR4, UR7, UPT ;  /* 0x000000070400728c */ /* 0x000fc6000bf06270 */
[----:B------:R-:W-:Y:S01]  /*14b0*/  UMOV UR7, UR13 ;  /* 0x0000000d00077c82 */ /* 0x000fe20008000000 */
[----:B------:R-:W-:Y:S02]  /*14c0*/  UISETP.GE.OR UP0, UPT, UR5, UR10, UP0 ;  /* 0x0000000a0500728c */ /* 0x000fe40008706670 */
[----:B------:R-:W-:Y:S02]  /*14d0*/  UIMAD.WIDE.U32 UR10, UR5, UR8, URZ ;  /* 0x00000008050a72a5 */ /* 0x000fe4000f8e00ff */
[----:B------:R-:W-:Y:S02]  /*14e0*/  USHF.R.U32.HI UR7, URZ, UR9, UR7 ;  /* 0x00000009ff077299 */ /* 0x000fe40008011607 */
[----:B------:R-:W-:Y:S02]  /*14f0*/  UIADD3 UR10, UPT, UPT, -UR4, URZ, URZ ;  /* 0x000000ff040a7290 */ /* 0x000fe4000fffe1ff */
[----:B------:R-:W-:Y:S02]  /*1500*/  USEL UR7, UR4, UR7, !UP1 ;  /* 0x0000000704077287 */ /* 0x000fe4000c800000 */
[----:B------:R-:W-:Y:S01]  /*1510*/  UIMAD UR10, UR14, UR10, UR46 ;  /* 0x0000000a0e0a72a4 */ /* 0x000fe2000f8e022e */
[----:B------:R-:W-:Y:S01]  /*1520*/  @!UP0 UMOV UR8, UR11 ;  /* 0x0000000b00088c82 */ /* 0x000fe20008000000 */
[----:B------:R-:W-:-:S02]  /*1530*/  UIADD3 UR11, UPT, UPT, -UR5, URZ, URZ ;  /* 0x000000ff050b7290 */ /* 0x000fc4000fffe1ff */
[----:B------:R-:W-:Y:S02]  /*1540*/  @!UP0 USHF.R.U32.HI UR8, URZ, UR9, UR8 ;  /* 0x00000009ff088299 */ /* 0x000fe40008011608 */
[----:B------:R-:W-:Y:S02]  /*1550*/  UIADD3 UR9, UPT, UPT, -UR7, URZ, URZ ;  /* 0x000000ff07097290 */ /* 0x000fe4000fffe1ff */
[----:B------:R-:W-:Y:S02]  /*1560*/  @!UP0 USEL UR8, UR5, UR8, !UP1 ;  /* 0x0000000805088287 */ /* 0x000fe4000c800000 */
[----:B------:R-:W-:Y:S02]  /*1570*/  UIMAD UR9, UR19, UR9, UR4 ;  /* 0x00000009130972a4 */ /* 0x000fe4000f8e0204 */
[----:B------:R-:W-:Y:S02]  /*1580*/  @!UP0 UIADD3 UR7, UPT, UPT, UR7, -UR8, URZ ;  /* 0x8000000807078290 */ /* 0x000fe4000fffe0ff */
[----:B------:R-:W-:-:S02]  /*1590*/  @!UP0 UIMAD UR6, UR9, UR6, UR8 ;  /* 0x00000006090682a4 */ /* 0x000fc4000f8e0208 */
[----:B------:R-:W-:Y:S02]  /*15a0*/  @!UP0 UIMAD UR4, UR7, UR19, UR5 ;  /* 0x00000013070482a4 */ /* 0x000fe4000f8e0205 */
[----:B------:R-:W-:Y:S02]  /*15b0*/  UIMAD UR44, UR20, UR11, UR44 ;  /* 0x0000000b142c72a4 */ /* 0x000fe4000f8e022c */
[----:B------:R-:W-:Y:S01]  /*15c0*/  UIMAD UR46, UR4, UR14, UR10 ;  /* 0x0000000e042e72a4 */ /* 0x000fe2000f8e020a */
[----:B------:R-:W-:Y:S02]  /*15d0*/  @!UP0 UMOV UR5, UR6 ;  /* 0x0000000600058c82 */ /* 0x000fe40008000000 */
[----:B------:R-:W-:-:S12]  /*15e0*/  UIMAD UR44, UR5, UR20, UR44 ;  /* 0x00000014052c72a4 */ /* 0x000fd8000f8e022c */
.L_x_18:
[----:B------:R-:W-:-:S09]  /*15f0*/  UISETP.NE.AND UP0, UPT, UR22, 0x1, UPT ;  /* 0x000000011600788c */ /* 0x000fd2000bf05270 */
[----:B------:R-:W-:Y:S05]  /*1600*/  BRA.U UP0, `(.L_x_19) ;  /* 0x0000000100407547 */ /* 0x000fea000b800000 */
[----:B------:R-:W2:Y:S01]  /*1610*/  LDCU.128 UR8, c[0x0][0xb10] ;  /* 0x00016200ff0877ac */ /* 0x000ea20008000c00 */
[----:B------:R-:W3:Y:S01]  /*1620*/  LDCU UR12, c[0x0][0xb0c] ;  /* 0x00016180ff0c77ac */ /* 0x000ee20008000800 */
[----:B------:R-:W4:Y:S01]  /*1630*/  LDCU UR13, c[0x0][0xb20] ;  /* 0x00016400ff0d77ac */ /* 0x000f220008000800 */
[----:B--2---:R-:W-:Y:S02]  /*1640*/  UIMAD.WIDE.U32 UR4, UR44, UR8, URZ ;  /* 0x000000082c0472a5 */ /* 0x004fe4000f8e00ff */
[----:B------:R-:W-:Y:S02]  /*1650*/  UIMAD.WIDE.U32 UR6, UR46, UR11, URZ ;  /* 0x0000000b2e0672a5 */ /* 0x000fe4000f8e00ff */
[----:B---3--:R-:W-:Y:S02]  /*1660*/  UISETP.NE.AND UP0, UPT, UR12, 0x1, UPT ;  /* 0x000000010c00788c */ /* 0x008fe4000bf05270 */
[----:B------:R-:W-:-:S03]  /*1670*/  USHF.R.U32.HI UR5, URZ, UR9, UR5 ;  /* 0x00000009ff057299 */ /* 0x000fc60008011605 */
[----:B------:R-:W-:Y:S01]  /*1680*/  UMOV UR4, UR7 ;  /* 0x0000000700047c82 */ /* 0x000fe20008000000 */
[----:B------:R-:W-:Y:S02]  /*1690*/  USEL UR5, UR44, UR5, !UP0 ;  /* 0x000000052c057287 */ /* 0x000fe4000c000000 */
[----:B------:R-:W-:Y:S02]  /*16a0*/  UISETP.NE.AND UP0, UPT, UR10, 0x1, UPT ;  /* 0x000000010a00788c */ /* 0x000fe4000bf05270 */
[----:B----4-:R-:W-:-:S04]  /*16b0*/  USHF.R.U32.HI UR4, URZ, UR13, UR4 ;  /* 0x0000000dff047299 */ /* 0x010fc80008011604 */
[----:B------:R-:W-:-:S04]  /*16c0*/  USEL UR4, UR46, UR4, !UP0 ;  /* 0x000000042e047287 */ /* 0x000fc8000c000000 */
[----:B------:R-:W-:Y:S02]  /*16d0*/  UIADD3 UR6, UPT, UPT, UR5, -UR4, URZ ;  /* 0x8000000405067290 */ /* 0x000fe4000fffe0ff */
[----:B------:R-:W-:Y:S02]  /*16e0*/  UIADD3 UR4, UPT, UPT, -UR5, UR4, URZ ;  /* 0x0000000405047290 */ /* 0x000fe4000fffe1ff */
[----:B------:R-:W-:Y:S02]  /*16f0*/  UIMAD UR46, UR6, UR10, UR46 ;  /* 0x0000000a062e72a4 */ /* 0x000fe4000f8e022e */
[----:B------:R-:W-:-:S12]  /*1700*/  UIMAD UR44, UR4, UR12, UR44 ;  /* 0x0000000c042c72a4 */ /* 0x000fd8000f8e022c */
.L_x_19:
[----:B------:R-:W-:Y:S01]  /*1710*/  UISETP.NE.AND UP0, UPT, UR18, 0x2, UPT ;  /* 0x000000021200788c */ /* 0x000fe2000bf05270 */
[----:B------:R-:W-:Y:S09]  /*1720*/  BRA.U !UP5, `(.L_x_20) ;  /* 0x000000010d0c7547 */ /* 0x000ff2000b800000 */
[----:B------:R-:W-:Y:S01]  /*1730*/  UCGABAR_WAIT ;  /* 0x0000000000007dc7 */ /* 0x000fe20008000000 */
[----:B------:R-:W-:Y:S01]  /*1740*/  CCTL.IVALL ;  /* 0x00000000ff00798f */ /* 0x000fe20002000000 */
[----:B------:R-:W-:Y:S05]  /*1750*/  BRA `(.L_x_21) ;  /* 0x0000000000047947 */ /* 0x000fea0003800000 */
.L_x_20:
[----:B------:R-:W-:Y:S06]  /*1760*/  BAR.SYNC.DEFER_BLOCKING 0x0 ;  /* 0x0000000000007b1d */ /* 0x000fec0000010000 */
.L_x_21:
[----:B------:R-:W-:Y:S05]  /*1770*/  BRA.U UP0, `(.L_x_22) ;  /* 0x0000002100f07547 */ /* 0x000fea000b800000 */
[----:B------:R-:W2:Y:S01]  /*1780*/  LDCU UR5, c[0x0][0x388] ;  /* 0x00007100ff0577ac */ /* 0x000ea20008000800 */
[----:B------:R-:W3:Y:S01]  /*1790*/  S2UR UR7, SR_CgaCtaId ;  /* 0x00000000000779c3 */ /* 0x000ee20000008800 */
[----:B------:R-:W-:Y:S01]  /*17a0*/  PLOP3.LUT P1, PT, PT, PT, UP3, 0x80, 0x8 ;  /* 0x000000000008781c */ /* 0x000fe20003f2f038 */
[----:B------:R-:W-:Y:S01]  /*17b0*/  IMAD.MOV.U32 R3, RZ, RZ, 0x1 ;  /* 0x00000001ff037424 */ /* 0x000fe200078e00ff */
[----:B------:R-:W4:Y:S01]  /*17c0*/  LDCU UR6, c[0x0][0x38c] ;  /* 0x00007180ff0677ac */ /* 0x000f220008000800 */
[----:B------:R-:W-:Y:S01]  /*17d0*/  ISETP.EQ.OR P2, PT, R2, RZ, P3 ;  /* 0x000000ff0200720c */ /* 0x000fe20001f42670 */
[----:B------:R-:W-:Y:S01]  /*17e0*/  IMAD.MOV.U32 R2, RZ, RZ, RZ ;  /* 0x000000ffff027224 */ /* 0x000fe200078e00ff */
[----:B------:R-:W-:Y:S01]  /*17f0*/  PLOP3.LUT P1, PT, P1, PT, PT, 0x8, 0x80 ;  /* 0x000000000080781c */ /* 0x000fe20000f2e170 */
[----:B------:R-:W1:Y:S01]  /*1800*/  LDCU UR50, c[0x0][0x390] ;  /* 0x00007200ff3277ac */ /* 0x000e620008000800 */
[----:B------:R-:W-:Y:S02]  /*1810*/  UISETP.NE.AND UP1, UPT, UR18, URZ, UPT ;  /* 0x000000ff1200728c */ /* 0x000fe4000bf25270 */
[----:B------:R-:W-:Y:S01]  /*1820*/  USEL UR32, URZ, 0x1, UP6 ;  /* 0x00000001ff207887 */ /* 0x000fe2000b000000 */
[----:B------:R-:W1:Y:S01]  /*1830*/  LDCU UR49, c[0x0][0x370] ;  /* 0x00006e00ff3177ac */ /* 0x000e620008000800 */
[----:B--2---:R-:W-:Y:S01]  /*1840*/  UIADD3 UR5, UPT, UPT, UR5, 0x3f, URZ ;  /* 0x0000003f05057890 */ /* 0x004fe2000fffe0ff */
[----:B------:R-:W2:Y:S03]  /*1850*/  LDCU.64 UR36, c[0x0][0x348] ;  /* 0x00006900ff2477ac */ /* 0x000ea60008000a00 */
[----:B------:R-:W-:Y:S01]  /*1860*/  USHF.R.S32.HI UR4, URZ, 0x1f, UR5 ;  /* 0x0000001fff047899 */ /* 0x000fe20008011405 */
[----:B------:R-:W2:Y:S03]  /*1870*/  LDCU UR48, c[0x0][0x374] ;  /* 0x00006e80ff3077ac */ /* 0x000ea60008000800 */
[----:B------:R-:W-:-:S02]  /*1880*/  ULEA.HI UR4, UR4, UR5, URZ, 0x6 ;  /* 0x0000000504047291 */ /* 0x000fc4000f8f30ff */
[----:B---3--:R-:W-:Y:S02]  /*1890*/  USHF.L.U32 UR5, UR7, 0x5, URZ ;  /* 0x0000000507057899 */ /* 0x008fe400080006ff */
[----:B------:R-:W-:Y:S02]  /*18a0*/  USHF.R.S32.HI UR4, URZ, 0x6, UR4 ;  /* 0x00000006ff047899 */ /* 0x000fe40008011404 */
[----:B------:R-:W-:Y:S02]  /*18b0*/  ULOP3.LUT UR52, UR5, 0x20, URZ, 0xe2, !UPT ;  /* 0x0000002005347892 */ /* 0x000fe4000f8ee2ff */
[----:B----4-:R-:W-:Y:S02]  /*18c0*/  UIMAD UR4, UR4, UR6, URZ ;  /* 0x00000006040472a4 */ /* 0x010fe4000f8e02ff */
[----:B------:R-:W-:Y:S02]  /*18d0*/  USEL UR32, UR32, 0x2, UP1 ;  /* 0x0000000220207887 */ /* 0x000fe40008800000 */
[----:B-1----:R-:W-:Y:S01]  /*18e0*/  UIMAD UR50, UR4, UR50, URZ ;  /* 0x00000032043272a4 */ /* 0x002fe2000f8e02ff */
[----:B------:R-:W-:Y:S01]  /*18f0*/  UMOV UR25, URZ ;  /* 0x000000ff00197c82 */ /* 0x000fe20008000000 */
[----:B------:R-:W-:-:S02]  /*1900*/  UMOV UR30, URZ ;  /* 0x000000ff001e7c82 */ /* 0x000fc40008000000 */
[----:B------:R-:W-:Y:S02]  /*1910*/  UISETP.NE.AND UP2, UPT, UR50, URZ, UPT ;  /* 0x000000ff3200728c */ /* 0x000fe4000bf45270 */
[----:B------:R-:W-:Y:S01]  /*1920*/  UISETP.LT.U32.AND UP0, UPT, UR50, 0x1b, UPT ;  /* 0x0000001b3200788c */ /* 0x000fe2000bf01070 */
[----:B------:R-:W-:-:S03]  /*1930*/  UMOV UR34, URZ ;  /* 0x000000ff00227c82 */ /* 0x000fc60008000000 */
[----:B------:R-:W-:-:S04]  /*1940*/  USEL UR4, UR50, 0x1b, UP0 ;  /* 0x0000001b32047887 */ /* 0x000fc80008000000 */
[----:B------:R-:W-:Y:S02]  /*1950*/  UIADD3 UR5, UPT, UPT, UR4, -0x1, URZ ;  /* 0xffffffff04057890 */ /* 0x000fe4000fffe0ff */
[----:B------:R-:W-:Y:S02]  /*1960*/  @!UP2 UIADD3 UR5, UPT, UPT, UR4, URZ, URZ ;  /* 0x000000ff0405a290 */ /* 0x000fe4000fffe0ff */
[----:B------:R-:W-:Y:S02]  /*1970*/  UIADD3 UR47, UPT, UPT, UR50, -UR4, URZ ;  /* 0x80000004322f7290 */ /* 0x000fe4000fffe0ff */
[----:B--2---:R-:W-:-:S12]  /*1980*/  UIADD3 UR51, UPT, UPT, UR5, 0x1, URZ ;  /* 0x0000000105337890 */ /* 0x004fd8000fffe0ff */
.L_x_40:
[----:B------:R-:W1:Y:S01]  /*1990*/  S2UR UR24, SR_CgaCtaId ;  /* 0x00000000001879c3 */ /* 0x000e620000008800 */
[----:B------:R-:W-:Y:S01]  /*19a0*/  UMOV UR4, 0x400 ;  /* 0x0000040000047882 */ /* 0x000fe20000000000 */
[----:B------:R-:W-:Y:S01]  /*19b0*/  SHF.L.U32 R0, R3, 0x1f, RZ ;  /* 0x0000001f03007819 */ /* 0x000fe200000006ff */
[----:B------:R-:W-:Y:S02]  /*19c0*/  UISETP.NE.AND UP0, UPT, UR50, URZ, UPT ;  /* 0x000000ff3200728c */ /* 0x000fe4000bf05270 */
[----:B------:R-:W-:Y:S02]  /*19d0*/  USHF.L.U32 UR35, UR44, 0x6, URZ ;  /* 0x000000062c237899 */ /* 0x000fe400080006ff */
[----:B------:R-:W-:Y:S01]  /*19e0*/  ULEA UR19, UR46, UR52, 0x6 ;  /* 0x000000342e137291 */ /* 0x000fe2000f8e30ff */
[----:B------:R-:W-:Y:S01]  /*19f0*/  UMOV UR23, URZ ;  /* 0x000000ff00177c82 */ /* 0x000fe20008000000 */
[----:B------:R-:W-:Y:S01]  /*1a00*/  UMOV UR21, URZ ;  /* 0x000000ff00157c82 */ /* 0x000fe20008000000 */
[----:B------:R-:W-:Y:S01]  /*1a10*/  UMOV UR20, URZ ;  /* 0x000000ff00147c82 */ /* 0x000fe20008000000 */
[----:B-1----:R-:W-:-:S04]  /*1a20*/  ULEA UR24, UR24, UR4, 0x18 ;  /* 0x0000000418187291 */ /* 0x002fc8000f8ec0ff */
[----:B------:R-:W-:-:S09]  /*1a30*/  ULEA UR4, UR25, UR24, 0x3 ;  /* 0x0000001819047291 */ /* 0x000fd2000f8e18ff */
[----:B------:R1:W2:Y:S01]  /*1a40*/  SYNCS.PHASECHK.TRANS64.TRYWAIT P0, [UR4+0xd8], R0 ;  /* 0x0000d800ff0075a7 */ /* 0x0002a20008001104 */
[----:B------:R-:W-:Y:S05]  /*1a50*/  BRA.U !UP0, `(.L_x_23) ;  /* 0x0000000508587547 */ /* 0x000fea000b800000 */
[----:B------:R-:W3:Y:S01]  /*1a60*/  LDCU.128 UR8, c[0x0][0x480] ;  /* 0x00009000ff0877ac */ /* 0x000ee20008000c00 */
[----:B------:R-:W4:Y:S01]  /*1a70*/  LDCU.64 UR12, c[0x0][0x490] ;  /* 0x00009200ff0c77ac */ /* 0x000f220008000a00 */
[----:B------:R-:W1:Y:S01]  /*1a80*/  LDCU.64 UR20, c[0x0][0x4b0] ;  /* 0x00009600ff1477ac */ /* 0x000e620008000a00 */
[----:B------:R-:W1:Y:S01]  /*1a90*/  LDCU.64 UR16, c[0x0][0x4d0] ;  /* 0x00009a00ff1077ac */ /* 0x000e620008000a00 */
[----:B------:R-:W1:Y:S01]  /*1aa0*/  LDCU UR44, c[0x0][0x390] ;  /* 0x00007200ff2c77ac */ /* 0x000e620008000800 */
[----:B---3--:R-:W-:Y:S02]  /*1ab0*/  UIMAD.WIDE.U32 UR4, UR35, UR9, URZ ;  /* 0x00000009230472a5 */ /* 0x008fe4000f8e00ff */
[----:B------:R-:W-:Y:S01]  /*1ac0*/  UISETP.NE.AND UP0, UPT, UR8, 0x1, UPT ;  /* 0x000000010800788c */ /* 0x000fe2000bf05270 */
[----:B------:R-:W3:Y:S04]  /*1ad0*/  LDCU UR45, c[0x0][0x38c] ;  /* 0x00007180ff2d77ac */ /* 0x000ee80008000800 */
[----:B------:R-:W-:Y:S01]  /*1ae0*/  UMOV UR4, UR5 ;  /* 0x0000000500047c82 */ /* 0x000fe20008000000 */
[----:B------:R-:W1:Y:S01]  /*1af0*/  LDCU.64 UR14, c[0x0][0x4b8] ;  /* 0x00009700ff0e77ac */ /* 0x000e620008000a00 */
[----:B------:R-:W-:-:S02]  /*1b00*/  USHF.R.U32.HI UR6, URZ, UR10, UR4 ;  /* 0x0000000aff067299 */ /* 0x000fc40008011604 */
[----:B------:R-:W-:Y:S02]  /*1b10*/  UIADD3 UR34, UPT, UPT, UR51, UR30, URZ ;  /* 0x0000001e33227290 */ /* 0x000fe4000fffe0ff */
[----:B------:R-:W-:Y:S02]  /*1b20*/  USEL UR6, UR35, UR6, !UP0 ;  /* 0x0000000623067287 */ /* 0x000fe4000c000000 */
[----:B------:R-:W-:Y:S02]  /*1b30*/  UISETP.NE.AND UP0, UPT, UR11, 0x1, UPT ;  /* 0x000000010b00788c */ /* 0x000fe4000bf05270 */
[----:B----4-:R-:W-:Y:S02]  /*1b40*/  UIMAD.WIDE.U32 UR4, UR6, UR12, URZ ;  /* 0x0000000c060472a5 */ /* 0x010fe4000f8e00ff */
[----:B------:R-:W-:Y:S01]  /*1b50*/  UIADD3 UR7, UPT, UPT, -UR6, URZ, URZ ;  /* 0x000000ff06077290 */ /* 0x000fe2000fffe1ff */
[----:B------:R-:W-:-:S03]  /*1b60*/  UMOV UR23, URZ ;  /* 0x000000ff00177c82 */ /* 0x000fc60008000000 */
[----:B------:R-:W-:Y:S01]  /*1b70*/  UIMAD UR7, UR8, UR7, UR35 ;  /* 0x00000007080772a4 */ /* 0x000fe2000f8e0223 */
[----:B------:R-:W-:Y:S02]  /*1b80*/  UMOV UR4, UR5 ;  /* 0x0000000500047c82 */ /* 0x000fe40008000000 */
[----:B------:R-:W-:Y:S02]  /*1b90*/  USHF.R.U32.HI UR13, URZ, UR13, UR4 ;  /* 0x0000000dff0d7299 */ /* 0x000fe40008011604 */
[----:B------:R-:W4:Y:S02]  /*1ba0*/  LDCU.64 UR4, c[0x0][0x4d8] ;  /* 0x00009b00ff0477ac */ /* 0x000f240008000a00 */
[----:B------:R-:W-:-:S04]  /*1bb0*/  USEL UR13, UR6, UR13, !UP0 ;  /* 0x0000000d060d7287 */ /* 0x000fc8000c000000 */
[----:B------:R-:W-:-:S04]  /*1bc0*/  UIADD3 UR12, UPT, UPT, -UR13, URZ, URZ ;  /* 0x000000ff0d0c7290 */ /* 0x000fc8000fffe1ff */
[----:B------:R-:W-:Y:S02]  /*1bd0*/  UIMAD UR12, UR11, UR12, UR6 ;  /* 0x0000000c0b0c72a4 */ /* 0x000fe4000f8e0206 */
[----:B-1----:R-:W-:Y:S02]  /*1be0*/  UIMAD UR11, UR7, UR20, UR16 ;  /* 0x00000014070b72a4 */ /* 0x002fe4000f8e0210 */
[----:B------:R-:W-:Y:S01]  /*1bf0*/  UIMAD UR12, UR12, UR21, UR17 ;  /* 0x000000150c0c72a4 */ /* 0x000fe2000f8e0211 */
[----:B------:R-:W-:Y:S01]  /*1c00*/  UMOV UR6, UR25 ;  /* 0x0000001900067c82 */ /* 0x000fe20008000000 */
[----:B------:R-:W-:Y:S01]  /*1c10*/  UMOV UR20, URZ ;  /* 0x000000ff00147c82 */ /* 0x000fe20008000000 */
[----:B---3--:R-:W-:-:S09]  /*1c20*/  UMOV UR21, URZ ;  /* 0x000000ff00157c82 */ /* 0x008fd20008000000 */
.L_x_29:
[----:B------:R-:W-:Y:S01]  /*1c30*/  @!P3 MOV R4, 0x2000 ;  /* 0x000020000004b802 */ /* 0x000fe20000000f00 */
[----:B------:R-:W-:Y:S01]  /*1c40*/  ULEA UR9, UR6, UR24, 0x3 ;  /* 0x0000001806097291 */ /* 0x000fe2000f8e18ff */
[----:B-12---:R-:W-:Y:S11]  /*1c50*/  @P0 BRA `(.L_x_24) ;  /* 0x00000000000c0947 */ /* 0x006ff60003800000 */
[----:B------:R-:W-:Y:S04]  /*1c60*/  SHF.L.U32 R5, R3, 0x1f, RZ ;  /* 0x0000001f03057819 */ /* 0x000fe800000006ff */
[----:B------:R-:W1:Y:S02]  /*1c70*/  SYNCS.PHASECHK.TRANS64.TRYWAIT P0, [UR9+0xd8], R5 ;  /* 0x0000d805ff0075a7 */ /* 0x000e640008001109 */
[----:B-1----:R-:W-:Y:S05]  /*1c80*/  @!P0 BRA `(.L_x_25) ;  /* 0x0000005800e08947 */ /* 0x002fea0003800000 */
.L_x_24:
[----:B------:R2:W-:Y:S01]  /*1c90*/  @!P3 SYNCS.ARRIVE.TRANS64 RZ, [UR9], R4 ;  /* 0x00000004ffffb9a7 */ /* 0x0005e20008000009 */
[----:B------:R-:W-:Y:S04]  /*1ca0*/  ULOP3.LUT UR7, UR32, 0x2, URZ, 0xfc, !UPT ;  /* 0x0000000220077892 */ /* 0x000fe8000f8efcff */
[----:B------:R-:W-:Y:S09]  /*1cb0*/  UISETP.NE.AND UP0, UPT, UR7, 0x2, UPT ;  /* 0x000000020700788c */ /* 0x000ff2000bf05270 */
[----:B------:R-:W-:Y:S05]  /*1cc0*/  BRA.U UP0, `(.L_x_26) ;  /* 0x0000000100047547 */ /* 0x000fea000b800000 */
[----:B----4-:R-:W-:Y:S05]  /*1cd0*/  BPT.TRAP 0x1 ;  /* 0x000000040000795c */ /* 0x010fea0000300000 */
.L_x_26:
[----:B------:R-:W-:Y:S04]  /*1ce0*/  BSSY.RECONVERGENT B0, `(.L_x_27) ;  /* 0x0000003000007945 */ /* 0x000fe80003800200 */
[----:B------:R-:W-:Y:S05]  /*1cf0*/  @P2 BRA `(.L_x_28) ;  /* 0x0000000000042947 */ /* 0x000fea0003800000 */
[----:B----4-:R-:W-:Y:S05]  /*1d00*/  BPT.TRAP 0x1 ;  /* 0x000000040000795c */ /* 0x010fea0000300000 */
.L_x_28:
[----:B----4-:R-:W-:Y:S05]  /*1d10*/  BSYNC.RECONVERGENT B0 ;  /* 0x0000000000007941 */ /* 0x010fea0003800200 */
.L_x_27:
[----:B------:R-:W-:Y:S02]  /*1d20*/  UIADD3 UR7, UPT, UPT, UR6, 0x1, URZ ;  /* 0x0000000106077890 */ /* 0x000fe4000fffe0ff */
[----:B------:R-:W-:Y:S02]  /*1d30*/  UIADD3 UR28, UP1, UPT, UR36, 0x80, URZ ;  /* 0x00000080241c7890 */ /* 0x000fe4000ff3e0ff */
[----:B------:R-:W-:Y:S02]  /*1d40*/  UISETP.NE.AND UP0, UPT, UR7, 0x1b, UPT ;  /* 0x0000001b0700788c */ /* 0x000fe4000bf05270 */
[----:B------:R-:W-:Y:S02]  /*1d50*/  USHF.L.U32 UR10, UR23, 0x6, URZ ;  /* 0x00000006170a7899 */ /* 0x000fe400080006ff */
[----:B------:R-:W-:Y:S02]  /*1d60*/  USEL UR8, URZ, 0x1, UP0 ;  /* 0x00000001ff087887 */ /* 0x000fe40008000000 */
[----:B------:R-:W-:Y:S02]  /*1d70*/  USEL UR25, UR7, URZ, UP0 ;  /* 0x000000ff07197287 */ /* 0x000fe40008000000 */
[----:B------:R-:W-:Y:S02]  /*1d80*/  UIADD3.X UR29, UPT, UPT, URZ, UR37, URZ, UP1, !UPT ;  /* 0x00000025ff1d7290 */ /* 0x000fe40008ffe4ff */
[----:B------:R-:W-:Y:S01]  /*1d90*/  ULEA UR7, UR25, UR24, 0x3 ;  /* 0x0000001819077291 */ /* 0x000fe2000f8e18ff */
[----:B------:R-:W-:Y:S01]  /*1da0*/  LOP3.LUT R3, R3, UR8, RZ, 0x3c, !PT ;  /* 0x0000000803037c12 */ /* 0x000fe2000f8e3cff */
[----:B------:R-:W-:Y:S02]  /*1db0*/  USHF.L.U32 UR8, UR6, 0xc, URZ ;  /* 0x0000000c06087899 */ /* 0x000fe400080006ff */
[----:B------:R-:W-:Y:S01]  /*1dc0*/  UIADD3 UR26, UP0, UPT, UR36, 0x180, URZ ;  /* 0x00000180241a7890 */ /* 0x000fe2000ff1e0ff */
[----:B-1----:R-:W-:Y:S01]  /*1dd0*/  SHF.L.U32 R0, R3, 0x1f, RZ ;  /* 0x0000001f03007819 */ /* 0x002fe200000006ff */
[----:B------:R-:W-:Y:S02]  /*1de0*/  ULOP3.LUT UR16, UR33, UR8, URZ, 0xfc, !UPT ;  /* 0x0000000821107292 */ /* 0x000fe4000f8efcff */
[----:B------:R-:W-:Y:S01]  /*1df0*/  UIADD3 UR8, UPT, UPT, UR24, 0x2600, UR8 ;  /* 0x0000260018087890 */ /* 0x000fe2000fffe008 */
[----:B------:R3:W1:Y:S01]  /*1e00*/  SYNCS.PHASECHK.TRANS64.TRYWAIT P0, [UR7+0xd8], R0 ;  /* 0x0000d800ff0075a7 */ /* 0x0006620008001107 */
[----:B------:R-:W-:Y:S02]  /*1e10*/  UIMAD UR7, UR20, UR14, UR4 ;  /* 0x0000000e140772a4 */ /* 0x000fe4000f8e0204 */
[----:B------:R-:W-:Y:S02]  /*1e20*/  UIMAD UR6, UR21, UR15, UR5 ;  /* 0x0000000f150672a4 */ /* 0x000fe4000f8e0205 */
[----:B------:R-:W-:Y:S02]  /*1e30*/  UIADD3.X UR27, UPT, UPT, URZ, UR37, URZ, UP0, !UPT ;  /* 0x00000025ff1b7290 */ /* 0x000fe400087fe4ff */
[----:B------:R-:W-:Y:S02]  /*1e40*/  UPRMT UR6, UR7, 0x40, UR6 ;  /* 0x0000004007067896 */ /* 0x000fe40008000006 */
[----:B------:R-:W-:Y:S02]  /*1e50*/  UIADD3 UR16, UPT, UPT, UR24, 0x1d600, UR16 ;  /* 0x0001d60018107890 */ /* 0x000fe4000fffe010 */
[----:B------:R-:W-:Y:S02]  /*1e60*/  UPRMT UR6, UR6, 0x5410, URZ ;  /* 0x0000541006067896 */ /* 0x000fe400080000ff */
[----:B------:R-:W-:Y:S02]  /*1e70*/  UIADD3 UR31, UPT, UPT, UR20, 0x1, URZ ;  /* 0x00000001141f7890 */ /* 0x000fe4000fffe0ff */
[----:B------:R-:W-:Y:S02]  /*1e80*/  UIADD3 UR22, UPT, UPT, UR21, 0x1, URZ ;  /* 0x0000000115167890 */ /* 0x000fe4000fffe0ff */
[----:B------:R-:W-:Y:S02]  /*1e90*/  UISETP.NE.AND UP2, UPT, UR31, UR45, UPT ;  /* 0x0000002d1f00728c */ /* 0x000fe4000bf45270 */
[----:B------:R-:W-:Y:S01]  /*1ea0*/  UIADD3 UR30, UPT, UPT, UR30, 0x1, URZ ;  /* 0x000000011e1e7890 */ /* 0x000fe2000fffe0ff */
[----:B------:R4:W-:Y:S01]  /*1eb0*/  UTMALDG.4D.IM2COL [UR8], [UR28], UR6 ;  /* 0x000000081c0073b4 */ /* 0x0009e20008058006 */
[----:B------:R-:W-:Y:S01]  /*1ec0*/  UIADD3 UR7, UPT, UPT, UR23, 0x1, URZ ;  /* 0x0000000117077890 */ /* 0x000fe2000fffe0ff */
[----:B------:R-:W-:Y:S01]  /*1ed0*/  UMOV UR38, 0x30000 ;  /* 0x0003000000267882 */ /* 0x000fe20000000000 */
[----:B------:R-:W-:Y:S01]  /*1ee0*/  UMOV UR40, 0x0 ;  /* 0x0000000000287882 */ /* 0x000fe20000000000 */
[----:B------:R-:W-:Y:S01]  /*1ef0*/  UMOV UR41, 0x10000000 ;  /* 0x1000000000297882 */ /* 0x000fe20000000000 */
[----:B------:R-:W-:Y:S01]  /*1f00*/  UMOV UR17, UR9 ;  /* 0x0000000900117c82 */ /* 0x000fe20008000000 */
[----:B------:R-:W-:Y:S02]  /*1f10*/  UMOV UR18, UR10 ;  /* 0x0000000a00127c82 */ /* 0x000fe40008000000 */
[----:B------:R-:W-:Y:S01]  /*1f20*/  @UP2 UIADD3 UR22, UPT, UPT, UR21, URZ, URZ ;  /* 0x000000ff15162290 */ /* 0x000fe2000fffe0ff */
[----:B------:R2:W-:Y:S03]  /*1f30*/  UTMALDG.4D.MULTICAST [UR16], [UR26], UR38, desc[UR40] ;  /* 0x000028101a0073b4 */ /* 0x0005e60008019826 */
[----:B------:R-:W-:Y:S11]  /*1f40*/  UISETP.NE.AND UP0, UPT, UR22, UR44, UPT ;  /* 0x0000002c1600728c */ /* 0x000ff6000bf05270 */
[----:B------:R-:W-:Y:S07]  /*1f50*/  @UP0 UIADD3 UR7, UPT, UPT, UR23, URZ, URZ ;  /* 0x000000ff17070290 */ /* 0x000fee000fffe0ff */
[----:B------:R-:W-:Y:S01]  /*1f60*/  UMOV UR23, UR7 ;  /* 0x0000000700177c82 */ /* 0x000fe20008000000 */
[----:B----4-:R-:W-:Y:S01]  /*1f70*/  UMOV UR6, UR25 ;  /* 0x0000001900067c82 */ /* 0x010fe20008000000 */
[----:B--2---:R-:W-:Y:S02]  /*1f80*/  USEL UR21, UR22, URZ, UP0 ;  /* 0x000000ff16157287 */ /* 0x004fe40008000000 */
[----:B------:R-:W-:Y:S02]  /*1f90*/  UISETP.NE.AND UP0, UPT, UR30, UR34, UPT ;  /* 0x000000221e00728c */ /* 0x000fe4000bf05270 */
[----:B------:R-:W-:Y:S07]  /*1fa0*/  USEL UR20, UR31, URZ, UP2 ;  /* 0x000000ff1f147287 */ /* 0x000fee0009000000 */
[----:B---3--:R-:W-:Y:S05]  /*1fb0*/  BRA.U UP0, `(.L_x_29) ;  /* 0xfffffffd001c7547 */ /* 0x008fea000b83ffff */
.L_x_23:
[----:B------:R-:W-:Y:S01]  /*1fc0*/  ULEA UR4, UR25, UR24, 0x3 ;  /* 0x0000001819047291 */ /* 0x000fe2000f8e18ff */
[----:B-1----:R-:W-:Y:S01]  /*1fd0*/  SHF.L.U32 R0, R3, 0x1f, RZ ;  /* 0x0000001f03007819 */ /* 0x002fe200000006ff */
[----:B------:R-:W-:Y:S01]  /*1fe0*/  @!P1 SYNCS.ARRIVE.TRANS64.A1T0 RZ, [UR24+0x1c8], RZ ;  /* 0x0001c8ffffff99a7 */ /* 0x000fe20008100018 */
[----:B------:R-:W-:-:S06]  /*1ff0*/  UISETP.GE.AND UP0, UPT, UR47, 0x1, UPT ;  /* 0x000000012f00788c */ /* 0x000fcc000bf06270 */
[----:B--2---:R1:W2:Y:S03]  /*2000*/  SYNCS.PHASECHK.TRANS64.TRYWAIT P0, [UR4+0xd8], R0 ;  /* 0x0000d800ff0075a7 */ /* 0x0042a60008001104 */
        /* <DEDUP_REMOVED lines=17> */
[----:B------:R-:W-:-:S03]  /*2120*/  UMOV UR31, UR47 ;  /* 0x0000002f001f7c82 */ /* 0x000fc60008000000 */
        /* <DEDUP_REMOVED lines=9> */
[----:B---3--:R-:W-:-:S11]  /*21c0*/  UMOV UR6, UR25 ;  /* 0x0000001900067c82 */ /* 0x008fd60008000000 */
.L_x_36:
[----:B------:R-:W-:Y:S01]  /*21d0*/  @!P3 MOV R4, 0x2000 ;  /* 0x000020000004b802 */ /* 0x000fe20000000f00 */
[----:B------:R-:W-:Y:S01]  /*21e0*/  ULEA UR9, UR6, UR24, 0x3 ;  /* 0x0000001806097291 */ /* 0x000fe2000f8e18ff */
[----:B-12---:R-:W-:Y:S11]  /*21f0*/  @P0 BRA `(.L_x_31) ;  /* 0x00000000000c0947 */ /* 0x006ff60003800000 */
[----:B------:R-:W-:Y:S04]  /*2200*/  SHF.L.U32 R5, R3, 0x1f, RZ ;  /* 0x0000001f03057819 */ /* 0x000fe800000006ff */
[----:B------:R-:W1:Y:S02]  /*2210*/  SYNCS.PHASECHK.TRANS64.TRYWAIT P0, [UR9+0xd8], R5 ;  /* 0x0000d805ff0075a7 */ /* 0x000e640008001109 */
[----:B-1----:R-:W-:Y:S05]  /*2220*/  @!P0 BRA `(.L_x_32) ;  /* 0x0000005400908947 */ /* 0x002fea0003800000 */
.L_x_31:
[----:B------:R2:W-:Y:S01]  /*2230*/  @!P3 SYNCS.ARRIVE.TRANS64 RZ, [UR9], R4 ;  /* 0x00000004ffffb9a7 */ /* 0x0005e20008000009 */
[----:B------:R-:W-:Y:S04]  /*2240*/  ULOP3.LUT UR7, UR32, 0x2, URZ, 0xfc, !UPT ;  /* 0x0000000220077892 */ /* 0x000fe8000f8efcff */
[----:B------:R-:W-:Y:S09]  /*2250*/  UISETP.NE.AND UP0, UPT, UR7, 0x2, UPT ;  /* 0x000000020700788c */ /* 0x000ff2000bf05270 */
[----:B------:R-:W-:Y:S05]  /*2260*/  BRA.U UP0, `(.L_x_33) ;  /* 0x0000000100047547 */ /* 0x000fea000b800000 */
[----:B----4-:R-:W-:Y:S05]  /*2270*/  BPT.TRAP 0x1 ;  /* 0x000000040000795c */ /* 0x010fea0000300000 */
.L_x_33:
[----:B------:R-:W-:Y:S04]  /*2280*/  BSSY.RECONVERGENT B0, `(.L_x_34) ;  /* 0x0000003000007945 */ /* 0x000fe80003800200 */
[----:B------:R-:W-:Y:S05]  /*2290*/  @P2 BRA `(.L_x_35) ;  /* 0x0000000000042947 */ /* 0x000fea0003800000 */
[----:B----4-:R-:W-:Y:S05]  /*22a0*/  BPT.TRAP 0x1 ;  /* 0x000000040000795c */ /* 0x010fea0000300000 */
.L_x_35:
[----:B----4-:R-:W-:Y:S05]  /*22b0*/  BSYNC.RECONVERGENT B0 ;  /* 0x0000000000007941 */ /* 0x010fea0003800200 */
.L_x_34:
        /* <DEDUP_REMOVED lines=26> */
[----:B------:R-:W-:Y:S01]  /*2460*/  UMOV UR35, 0x30000 ;  /* 0x0003000000237882 */ /* 0x000fe20000000000 */
[----:B------:R-:W-:Y:S01]  /*2470*/  UMOV UR40, 0x0 ;  /* 0x0000000000287882 */ /* 0x000fe20000000000 */
[----:B------:R-:W-:Y:S01]  /*2480*/  UMOV UR41, 0x10000000 ;  /* 0x1000000000297882 */ /* 0x000fe20000000000 */
[----:B------:R-:W-:Y:S01]  /*2490*/  UMOV UR17, UR9 ;  /* 0x0000000900117c82 */ /* 0x000fe20008000000 */
[----:B------:R-:W-:Y:S03]  /*24a0*/  UMOV UR18, UR10 ;  /* 0x0000000a00127c82 */ /* 0x000fe60008000000 */
[----:B------:R-:W-:Y:S01]  /*24b0*/  @UP2 UIADD3 UR22, UPT, UPT, UR21, URZ, URZ ;  /* 0x000000ff15162290 */ /* 0x000fe2000fffe0ff */
[----:B------:R2:W-:Y:S03]  /*24c0*/  UTMALDG.4D.MULTICAST [UR16], [UR26], UR35, desc[UR40] ;  /* 0x000028101a0073b4 */ /* 0x0005e60008019823 */
[----:B------:R-:W-:Y:S11]  /*24d0*/  UISETP.NE.AND UP0, UPT, UR22, UR38, UPT ;  /* 0x000000261600728c */ /* 0x000ff6000bf05270 */
[----:B------:R-:W-:Y:S07]  /*24e0*/  @UP0 UIADD3 UR7, UPT, UPT, UR23, URZ, URZ ;  /* 0x000000ff17070290 */ /* 0x000fee000fffe0ff */
[----:B------:R-:W-:Y:S01]  /*24f0*/  UMOV UR23, UR7 ;  /* 0x0000000700177c82 */ /* 0x000fe20008000000 */
[----:B----4-:R-:W-:Y:S02]  /*2500*/  UIADD3 UR6, UPT, UPT, UR31, -0x1, URZ ;  /* 0xffffffff1f067890 */ /* 0x010fe4000fffe0ff */
[----:B--2---:R-:W-:Y:S02]  /*2510*/  USEL UR21, UR22, URZ, UP0 ;  /* 0x000000ff16157287 */ /* 0x004fe40008000000 */
[----:B------:R-:W-:Y:S02]  /*2520*/  UISETP.GT.U32.AND UP0, UPT, UR31, 0x1, UPT ;  /* 0x000000011f00788c */ /* 0x000fe4000bf04070 */
[----:B------:R-:W-:Y:S01]  /*2530*/  USEL UR20, UR30, URZ, UP2 ;  /* 0x000000ff1e147287 */ /* 0x000fe20009000000 */
[----:B------:R-:W-:Y:S01]  /*2540*/  UMOV UR31, UR6 ;  /* 0x00000006001f7c82 */ /* 0x000fe20008000000 */
[----:B------:R-:W-:Y:S05]  /*2550*/  UMOV UR6, UR25 ;  /* 0x0000001900067c82 */ /* 0x000fea0008000000 */
[----:B---3--:R-:W-:Y:S05]  /*2560*/  BRA.U UP0, `(.L_x_36) ;  /* 0xfffffffd00187547 */ /* 0x008fea000b83ffff */
.L_x_30:
[----:B------:R-:W-:Y:S01]  /*2570*/  SHF.L.U32 R5, R2, 0x1f, RZ ;  /* 0x0000001f02057819 */ /* 0x000fe200000006ff */
[----:B------:R-:W-:-:S03]  /*2580*/  NOP ;  /* 0x0000000000007918 */ /* 0x000fc60000000000 */
[----:B-12---:R-:W1:Y:S02]  /*2590*/  SYNCS.PHASECHK.TRANS64.TRYWAIT P0, [UR24+0x1d0], R5 ;  /* 0x0001d005ff0075a7 */ /* 0x006e640008001118 */
[----:B-1----:R-:W-:Y:S05]  /*25a0*/  @!P0 BRA `(.L_x_37) ;  /* 0x0000005000c88947 */ /* 0x002fea0003800000 */
.L_x_121:
[----:B-1----:R-:W1:Y:S01]  /*25b0*/  LDS.128 R4, [UR24+0x210] ;  /* 0x00021018ff047984 */ /* 0x002e620008000c00 */
[----:B------:R-:W-:Y:S02]  /*25c0*/  UIADD3 UR4, UPT, UPT, UR24, 0x1d8, URZ ;  /* 0x000001d818047890 */ /* 0x000fe4000fffe0ff */
[----:B------:R-:W-:Y:S01]  /*25d0*/  UISETP.GE.AND UP0, UPT, UR39, 0x1, UPT ;  /* 0x000000012700788c */ /* 0x000fe2000bf06270 */
[----:B------:R-:W-:Y:S01]  /*25e0*/  @!PT LDS RZ, [RZ] ;  /* 0x00000000fffff984 */ /* 0x000fe20000000800 */
[----:B------:R-:W-:Y:S01]  /*25f0*/  @!PT LDS RZ, [RZ] ;  /* 0x00000000fffff984 */ /* 0x000fe20000000800 */
[----:B------:R-:W-:Y:S01]  /*2600*/  @!PT LDS RZ, [RZ] ;  /* 0x00000000fffff984 */ /* 0x000fe20000000800 */
[----:B------:R-:W-:Y:S01]  /*2610*/  @!PT LDS RZ, [RZ] ;  /* 0x00000000fffff984 */ /* 0x000fe20000000800 */
[----:B------:R2:W-:Y:S06]  /*2620*/  MEMBAR.ALL.CTA ;  /* 0x0000000000007992 */ /* 0x0005ec0000008000 */
[----:B--2---:R-:W2:Y:S01]  /*2630*/  FENCE.VIEW.ASYNC.S ;  /* 0x00000000000073c6 */ /* 0x004ea20000000000 */
[----:B------:R-:W-:-:S09]  /*2640*/  UPRMT UR4, URZ, 0x654, UR4 ;  /* 0x00000654ff047896 */ /* 0x000fd20008000004 */
[----:B--2---:R-:W-:Y:S01]  /*2650*/  SYNCS.ARRIVE.TRANS64.RED.A1T0 RZ, [UR4], RZ ;  /* 0x000000ffffff79a7 */ /* 0x004fe20008100404 */
[----:B-1----:R-:W-:-:S13]  /*2660*/  LOP3.LUT P0, RZ, R6, 0x1, RZ, 0xc0, !PT ;  /* 0x0000000106ff7812 */ /* 0x002fda000780c0ff */
[----:B------:R-:W-:Y:S01]  /*2670*/  VOTEU.ANY UP1, P0 ;  /* 0x0000000000ff7886 */ /* 0x000fe20000020100 */
[----:B------:R-:W-:-:S13]  /*2680*/  PLOP3.LUT P0, PT, PT, PT, UP1, 0x80, 0x8 ;  /* 0x000000000008781c */ /* 0x000fda0003f0f018 */
[----:B------:R-:W-:Y:S02]  /*2690*/  @P0 MOV R0, R4 ;  /* 0x0000000400000202 */ /* 0x000fe40000000f00 */
[----:B------:R-:W-:Y:S02]  /*26a0*/  @P0 LOP3.LUT R4, R5, 0xffff, RZ, 0xc0, !PT ;  /* 0x0000ffff05040812 */ /* 0x000fe400078ec0ff */
[----:B------:R-:W-:Y:S02]  /*26b0*/  @P0 R2UR UR6, R0 ;  /* 0x00000000000602ca */ /* 0x000fe400000e0000 */
[----:B------:R-:W-:-:S11]  /*26c0*/  @P0 R2UR UR5, R4 ;  /* 0x00000000040502ca */ /* 0x000fd600000e0000 */
[----:B------:R-:W-:Y:S02]  /*26d0*/  @UP1 UMOV UR43, UR6 ;  /* 0x00000006002b1c82 */ /* 0x000fe40008000000 */
[----:B------:R-:W-:Y:S01]  /*26e0*/  @UP1 UMOV UR42, UR5 ;  /* 0x00000005002a1c82 */ /* 0x000fe20008000000 */
[----:B------:R-:W-:Y:S05]  /*26f0*/  BRA.U !UP0, `(.L_x_38) ;  /* 0x0000000108d47547 */ /* 0x000fea000b800000 */
[----:B------:R-:W1:Y:S01]  /*2700*/  LDCU.128 UR16, c[0x0][0xb10] ;  /* 0x00016200ff1077ac */ /* 0x000e620008000c00 */
[----:B------:R-:W2:Y:S01]  /*2710*/  LDCU UR21, c[0x0][0xb20] ;  /* 0x00016400ff1577ac */ /* 0x000ea20008000800 */
[----:B------:R-:W3:Y:S01]  /*2720*/  LDCU UR20, c[0x0][0xb0c] ;  /* 0x00016180ff1477ac */ /* 0x000ee20008000800 */
[----:B------:R-:W4:Y:S01]  /*2730*/  LDCU.64 UR8, c[0x0][0xb28] ;  /* 0x00016500ff0877ac */ /* 0x000f220008000a00 */
[----:B------:R-:W-:Y:S02]  /*2740*/  UISETP.NE.AND UP3, UPT, UR39, 0x1, UPT ;  /* 0x000000012700788c */ /* 0x000fe4000bf65270 */
[----:B-1----:R-:W-:Y:S02]  /*2750*/  UIMAD.WIDE.U32 UR4, UR48, UR19, URZ ;  /* 0x00000013300472a5 */ /* 0x002fe4000f8e00ff */
[----:B------:R-:W-:Y:S02]  /*2760*/  UIMAD.WIDE.U32 UR6, UR49, UR16, URZ ;  /* 0x00000010310672a5 */ /* 0x000fe4000f8e00ff */
[----:B------:R-:W-:-:S02]  /*2770*/  UISETP.NE.AND UP0, UPT, UR18, 0x1, UPT ;  /* 0x000000011200788c */ /* 0x000fc4000bf05270 */
[----:B------:R-:W-:Y:S01]  /*2780*/  UIMAD.WIDE.U32 UR14, UR42, UR19, URZ ;  /* 0x000000132a0e72a5 */ /* 0x000fe2000f8e00ff */
[----:B------:R-:W-:Y:S02]  /*2790*/  UMOV UR4, UR5 ;  /* 0x0000000500047c82 */ /* 0x000fe40008000000 */
[----:B------:R-:W-:Y:S01]  /*27a0*/  UMOV UR6, UR7 ;  /* 0x0000000700067c82 */ /* 0x000fe20008000000 */
[----:B--2---:R-:W-:Y:S02]  /*27b0*/  USHF.R.U32.HI UR4, URZ, UR21, UR4 ;  /* 0x00000015ff047299 */ /* 0x004fe40008011604 */
[----:B---3--:R-:W-:Y:S02]  /*27c0*/  UISETP.NE.AND UP2, UPT, UR20, 0x1, UPT ;  /* 0x000000011400788c */ /* 0x008fe4000bf45270 */
[----:B------:R-:W-:Y:S02]  /*27d0*/  USHF.R.U32.HI UR6, URZ, UR17, UR6 ;  /* 0x00000011ff067299 */ /* 0x000fe40008011606 */
[----:B------:R-:W-:-:S02]  /*27e0*/  USEL UR5, UR48, UR4, !UP0 ;  /* 0x0000000430057287 */ /* 0x000fc4000c000000 */
[----:B------:R-:W-:Y:S02]  /*27f0*/  USEL UR6, UR49, UR6, !UP2 ;  /* 0x0000000631067287 */ /* 0x000fe4000d000000 */
[----:B----4-:R-:W-:Y:S01]  /*2800*/  UIMAD.WIDE.U32 UR10, UR5, UR8, URZ ;  /* 0x00000008050a72a5 */ /* 0x010fe2000f8e00ff */
[----:B------:R-:W-:Y:S01]  /*2810*/  UMOV UR4, UR15 ;  /* 0x0000000f00047c82 */ /* 0x000fe20008000000 */
[----:B------:R-:W-:Y:S02]  /*2820*/  UIMAD.WIDE.U32 UR12, UR43, UR16, URZ ;  /* 0x000000102b0c72a5 */ /* 0x000fe4000f8e00ff */
[----:B------:R-:W-:-:S03]  /*2830*/  UIMAD.WIDE.U32 UR14, UR6, UR8, URZ ;  /* 0x00000008060e72a5 */ /* 0x000fc6000f8e00ff */
[----:B------:R-:W-:Y:S01]  /*2840*/  UMOV UR10, UR11 ;  /* 0x0000000b000a7c82 */ /* 0x000fe20008000000 */
[----:B------:R-:W-:Y:S02]  /*2850*/  USHF.R.U32.HI UR4, URZ, UR21, UR4 ;  /* 0x00000015ff047299 */ /* 0x000fe40008011604 */
[----:B------:R-:W-:Y:S01]  /*2860*/  @UP3 USHF.R.U32.HI UR5, URZ, UR9, UR10 ;  /* 0x00000009ff053299 */ /* 0x000fe2000801160a */
[----:B------:R-:W-:Y:S01]  /*2870*/  UMOV UR12, UR13 ;  /* 0x0000000d000c7c82 */ /* 0x000fe20008000000 */
[----:B------:R-:W-:Y:S01]  /*2880*/  UMOV UR14, UR15 ;  /* 0x0000000f000e7c82 */ /* 0x000fe20008000000 */
[----:B------:R-:W-:Y:S02]  /*2890*/  USHF.R.U32.HI UR17, URZ, UR17, UR12 ;  /* 0x00000011ff117299 */ /* 0x000fe4000801160c */
[----:B------:R-:W-:Y:S02]  /*28a0*/  USEL UR4, UR42, UR4, !UP0 ;  /* 0x000000042a047287 */ /* 0x000fe4000c000000 */
[----:B------:R-:W-:-:S02]  /*28b0*/  @UP3 USHF.R.U32.HI UR6, URZ, UR9, UR14 ;  /* 0x00000009ff063299 */ /* 0x000fc4000801160e */
[----:B------:R-:W-:Y:S02]  /*28c0*/  UIMAD UR7, UR39, UR5, URZ ;  /* 0x00000005270772a4 */ /* 0x000fe4000f8e02ff */
[----:B------:R-:W-:Y:S02]  /*28d0*/  USEL UR5, UR43, UR17, !UP2 ;  /* 0x000000112b057287 */ /* 0x000fe4000d000000 */
[----:B------:R-:W-:Y:S02]  /*28e0*/  UIMAD UR10, UR39, UR6, URZ ;  /* 0x00000006270a72a4 */ /* 0x000fe4000f8e02ff */
[----:B------:R-:W-:Y:S02]  /*28f0*/  UISETP.GE.AND UP0, UPT, UR4, UR7, UPT ;  /* 0x000000070400728c */ /* 0x000fe4000bf06270 */
[----:B------:R-:W-:Y:S02]  /*2900*/  UIMAD.WIDE.U32 UR12, UR4, UR8, URZ ;  /* 0x00000008040c72a5 */ /* 0x000fe4000f8e00ff */
[----:B------:R-:W-:-:S02]  /*2910*/  UISETP.GE.OR UP0, UPT, UR5, UR10, UP0 ;  /* 0x0000000a0500728c */ /* 0x000fc40008706670 */
[----:B------:R-:W-:Y:S02]  /*2920*/  UIMAD.WIDE.U32 UR10, UR5, UR8, URZ ;  /* 0x00000008050a72a5 */ /* 0x000fe4000f8e00ff */
[----:B------:R-:W-:Y:S01]  /*2930*/  UIADD3 UR12, UPT, UPT, -UR4, URZ, URZ ;  /* 0x000000ff040c7290 */ /* 0x000fe2000fffe1ff */
[----:B------:R-:W-:Y:S01]  /*2940*/  UMOV UR8, UR13 ;  /* 0x0000000d00087c82 */ /* 0x000fe20008000000 */
[----:B------:R-:W-:Y:S02]  /*2950*/  UIADD3 UR10, UPT, UPT, -UR5, URZ, URZ ;  /* 0x000000ff050a7290 */ /* 0x000fe4000fffe1ff */
[----:B------:R-:W-:-:S03]  /*2960*/  USHF.R.U32.HI UR8, URZ, UR9, UR8 ;  /* 0x00000009ff087299 */ /* 0x000fc60008011608 */
[----:B------:R-:W-:Y:S01]  /*2970*/  @!UP0 UMOV UR7, UR11 ;  /* 0x0000000b00078c82 */ /* 0x000fe20008000000 */
[----:B------:R-:W-:Y:S02]  /*2980*/  UIMAD UR12, UR18, UR12, UR42 ;  /* 0x0000000c120c72a4 */ /* 0x000fe4000f8e022a */
[----:B------:R-:W-:Y:S02]  /*2990*/  USEL UR8, UR4, UR8, !UP3 ;  /* 0x0000000804087287 */ /* 0x000fe4000d800000 */
[----:B------:R-:W-:Y:S02]  /*29a0*/  @!UP0 USHF.R.U32.HI UR7, URZ, UR9, UR7 ;  /* 0x00000009ff078299 */ /* 0x000fe40008011607 */
[----:B------:R-:W-:Y:S02]  /*29b0*/  UIADD3 UR9, UPT, UPT, -UR8, URZ, URZ ;  /* 0x000000ff08097290 */ /* 0x000fe4000fffe1ff */
[----:B------:R-:W-:Y:S02]  /*29c0*/  @!UP0 USEL UR7, UR5, UR7, !UP3 ;  /* 0x0000000705078287 */ /* 0x000fe4000d800000 */
[----:B------:R-:W-:-:S02]  /*29d0*/  UIMAD UR9, UR39, UR9, UR4 ;  /* 0x00000009270972a4 */ /* 0x000fc4000f8e0204 */
[----:B------:R-:W-:Y:S02]  /*29e0*/  @!UP0 UIADD3 UR8, UPT, UPT, UR8, -UR7, URZ ;  /* 0x8000000708088290 */ /* 0x000fe4000fffe0ff */
[----:B------:R-:W-:Y:S02]  /*29f0*/  @!UP0 UIMAD UR7, UR9, UR6, UR7 ;  /* 0x00000006090782a4 */ /* 0x000fe4000f8e0207 */
[----:B------:R-:W-:Y:S02]  /*2a00*/  @!UP0 UIMAD UR4, UR39, UR8, UR5 ;  /* 0x00000008270482a4 */ /* 0x000fe4000f8e0205 */
[----:B------:R-:W-:Y:S02]  /*2a10*/  UIMAD UR6, UR20, UR10, UR43 ;  /* 0x0000000a140672a4 */ /* 0x000fe4000f8e022b */
[----:B------:R-:W-:Y:S01]  /*2a20*/  UIMAD UR42, UR4, UR18, UR12 ;  /* 0x00000012042a72a4 */ /* 0x000fe2000f8e020c */
[----:B------:R-:W-:Y:S02]  /*2a30*/  @!UP0 UMOV UR5, UR7 ;  /* 0x0000000700058c82 */ /* 0x000fe40008000000 */
[----:B------:R-:W-:-:S12]  /*2a40*/  UIMAD UR43, UR5, UR20, UR6 ;  /* 0x00000014052b72a4 */ /* 0x000fd8000f8e0206 */
.L_x_38:
[----:B------:R-:W1:Y:S02]  /*2a50*/  LDCU UR4, c[0x0][0xb30] ;  /* 0x00016600ff0477ac */ /* 0x000e640008000800 */
[----:B-1----:R-:W-:-:S09]  /*2a60*/  UISETP.NE.AND UP0, UPT, UR4, 0x1, UPT ;  /* 0x000000010400788c */ /* 0x002fd2000bf05270 */
[----:B------:R-:W-:Y:S05]  /*2a70*/  BRA.U UP0, `(.L_x_39) ;  /* 0x0000000100447547 */ /* 0x000fea000b800000 */
[----:B------:R-:W1:Y:S01]  /*2a80*/  LDCU.128 UR8, c[0x0][0xb10] ;  /* 0x00016200ff0877ac */ /* 0x000e620008000c00 */
[----:B------:R-:W2:Y:S01]  /*2a90*/  LDCU UR12, c[0x0][0xb0c] ;  /* 0x00016180ff0c77ac */ /* 0x000ea20008000800 */
[----:B------:R-:W3:Y:S01]  /*2aa0*/  LDCU UR13, c[0x0][0xb20] ;  /* 0x00016400ff0d77ac */ /* 0x000ee20008000800 */
[----:B-1----:R-:W-:Y:S02]  /*2ab0*/  UIMAD.WIDE.U32 UR6, UR43, UR8, URZ ;  /* 0x000000082b0672a5 */ /* 0x002fe4000f8e00ff */
[----:B------:R-:W-:Y:S02]  /*2ac0*/  UIMAD.WIDE.U32 UR4, UR42, UR11, URZ ;  /* 0x0000000b2a0472a5 */ /* 0x000fe4000f8e00ff */
[----:B--2---:R-:W-:Y:S02]  /*2ad0*/  UISETP.NE.AND UP2, UPT, UR12, 0x1, UPT ;  /* 0x000000010c00788c */ /* 0x004fe4000bf45270 */
[----:B------:R-:W-:Y:S01]  /*2ae0*/  UISETP.NE.AND UP0, UPT, UR10, 0x1, UPT ;  /* 0x000000010a00788c */ /* 0x000fe2000bf05270 */
[----:B------:R-:W-:-:S02]  /*2af0*/  UMOV UR6, UR7 ;  /* 0x0000000700067c82 */ /* 0x000fc40008000000 */
[----:B------:R-:W-:Y:S01]  /*2b00*/  UMOV UR4, UR5 ;  /* 0x0000000500047c82 */ /* 0x000fe20008000000 */
[----:B------:R-:W-:Y:S02]  /*2b10*/  USHF.R.U32.HI UR6, URZ, UR9, UR6 ;  /* 0x00000009ff067299 */ /* 0x000fe40008011606 */
[----:B---3--:R-:W-:Y:S02]  /*2b20*/  USHF.R.U32.HI UR4, URZ, UR13, UR4 ;  /* 0x0000000dff047299 */ /* 0x008fe40008011604 */
[----:B------:R-:W-:Y:S02]  /*2b30*/  USEL UR5, UR43, UR6, !UP2 ;  /* 0x000000062b057287 */ /* 0x000fe4000d000000 */
[----:B------:R-:W-:-:S04]  /*2b40*/  USEL UR4, UR42, UR4, !UP0 ;  /* 0x000000042a047287 */ /* 0x000fc8000c000000 */
[----:B------:R-:W-:Y:S02]  /*2b50*/  UIADD3 UR6, UPT, UPT, UR5, -UR4, URZ ;  /* 0x8000000405067290 */ /* 0x000fe4000fffe0ff */
[----:B------:R-:W-:Y:S02]  /*2b60*/  UIADD3 UR4, UPT, UPT, -UR5, UR4, URZ ;  /* 0x0000000405047290 */ /* 0x000fe4000fffe1ff */
[----:B------:R-:W-:Y:S02]  /*2b70*/  UIMAD UR42, UR6, UR10, UR42 ;  /* 0x0000000a062a72a4 */ /* 0x000fe4000f8e022a */
[----:B------:R-:W-:-:S12]  /*2b80*/  UIMAD UR43, UR4, UR12, UR43 ;  /* 0x0000000c042b72a4 */ /* 0x000fd8000f8e022b */
.L_x_39:
[----:B------:R-:W-:Y:S01]  /*2b90*/  R2UR UR5, R91 ;  /* 0x000000005b0572ca */ /* 0x000fe200000e0000 */
[----:B------:R-:W-:Y:S01]  /*2ba0*/  UMOV UR30, UR34 ;  /* 0x00000022001e7c82 */ /* 0x000fe20008000000 */
[----:B------:R-:W-:Y:S02]  /*2bb0*/  R2UR UR4, R90 ;  /* 0x000000005a0472ca */ /* 0x000fe400000e0000 */
[----:B------:R-:W-:Y:S02]  /*2bc0*/  PLOP3.LUT P1, PT, PT, PT, PT, 0x80, 0x8 ;  /* 0x000000000008781c */ /* 0x000fe40003f2f070 */
[----:B------:R-:W-:-:S07]  /*2bd0*/  LOP3.LUT R2, R2, 0x1, RZ, 0x3c, !PT ;  /* 0x0000000102027812 */ /* 0x000fce00078e3cff */
[----:B------:R-:W-:Y:S02]  /*2be0*/  UIADD3 UR44, UPT, UPT, UR43, UR5, URZ ;  /* 0x000000052b2c7290 */ /* 0x000fe4000fffe0ff */
[----:B------:R-:W-:Y:S01]  /*2bf0*/  UIADD3 UR46, UPT, UPT, UR42, UR4, URZ ;  /* 0x000000042a2e7290 */ /* 0x000fe2000fffe0ff */
[----:B------:R-:W-:Y:S11]  /*2c00*/  BRA.U UP1, `(.L_x_40) ;  /* 0xffffffed01607547 */ /* 0x000ff6000b83ffff */
[----:B------:R-:W-:Y:S01]  /*2c10*/  UIADD3 UR24, UPT, UPT, UR24, 0xd8, URZ ;  /* 0x000000d818187890 */ /* 0x000fe2000fffe0ff */
[----:B------:R-:W-:-:S03]  /*2c20*/  SHF.L.U32 R5, R3, 0x1f, RZ ;  /* 0x0000001f03057819 */ /* 0x000fc600000006ff */
[----:B------:R-:W-:-:S09]  /*2c30*/  ULEA UR4, UR25, UR24, 0x3 ;  /* 0x0000001819047291 */ /* 0x000fd2000f8e18ff */
[----:B------:R-:W1:Y:S02]  /*2c40*/  SYNCS.PHASECHK.TRANS64.TRYWAIT P0, [UR4], R5 ;  /* 0x00000005ff0075a7 */ /* 0x000e640008001104 */
[----:B-1----:R-:W-:Y:S05]  /*2c50*/  @!P0 BRA `(.L_x_41) ;  /* 0x0000004c00348947 */ /* 0x002fea0003800000 */
.L_x_123:
[----:B------:R-:W-:-:S04]  /*2c60*/  UIADD3 UR4, UPT, UPT, UR25, 0x1, URZ ;  /* 0x0000000119047890 */ /* 0x000fc8000fffe0ff */
[----:B------:R-:W-:-:S04]  /*2c70*/  UISETP.NE.AND UP0, UPT, UR4, 0x1b, UPT ;  /* 0x0000001b0400788c */ /* 0x000fc8000bf05270 */
[----:B------:R-:W-:Y:S02]  /*2c80*/  USEL UR6, URZ, 0x1, UP0 ;  /* 0x00000001ff067887 */ /* 0x000fe40008000000 */
[----:B------:R-:W-:-:S04]  /*2c90*/  USEL UR4, UR4, URZ, UP0 ;  /* 0x000000ff04047287 */ /* 0x000fc80008000000 */
[----:B------:R-:W-:Y:S01]  /*2ca0*/  ULEA UR5, UR4, UR24, 0x3 ;  /* 0x0000001804057291 */ /* 0x000fe2000f8e18ff */
[----:B------:R-:W-:-:S04]  /*2cb0*/  LOP3.LUT R2, R3, UR6, RZ, 0x3c, !PT ;  /* 0x0000000603027c12 */ /* 0x000fc8000f8e3cff */
[----:B------:R-:W-:-:S04]  /*2cc0*/  SHF.L.U32 R3, R2, 0x1f, RZ ;  /* 0x0000001f02037819 */ /* 0x000fc800000006ff */
[----:B------:R-:W2:Y:S02]  /*2cd0*/  SYNCS.PHASECHK.TRANS64.TRYWAIT P0, [UR5], R3 ;  /* 0x00000003ff0075a7 */ /* 0x000ea40008001105 */
[----:B--2---:R-:W-:Y:S05]  /*2ce0*/  @!P0 BRA `(.L_x_42) ;  /* 0x0000004c00288947 */ /* 0x004fea0003800000 */
.L_x_125:
[----:B------:R-:W-:-:S04]  /*2cf0*/  UIADD3 UR4, UPT, UPT, UR4, 0x1, URZ ;  /* 0x0000000104047890 */ /* 0x000fc8000fffe0ff */
[----:B------:R-:W-:-:S04]  /*2d00*/  UISETP.NE.AND UP0, UPT, UR4, 0x1b, UPT ;  /* 0x0000001b0400788c */ /* 0x000fc8000bf05270 */
[----:B------:R-:W-:Y:S02]  /*2d10*/  USEL UR6, URZ, 0x1, UP0 ;  /* 0x00000001ff067887 */ /* 0x000fe40008000000 */
[----:B------:R-:W-:-:S04]  /*2d20*/  USEL UR4, UR4, URZ, UP0 ;  /* 0x000000ff04047287 */ /* 0x000fc80008000000 */
[----:B------:R-:W-:Y:S01]  /*2d30*/  ULEA UR5, UR4, UR24, 0x3 ;  /* 0x0000001804057291 */ /* 0x000fe2000f8e18ff */
[----:B------:R-:W-:-:S04]  /*2d40*/  LOP3.LUT R2, R2, UR6, RZ, 0x3c, !PT ;  /* 0x0000000602027c12 */ /* 0x000fc8000f8e3cff */
[----:B-1----:R-:W-:-:S04]  /*2d50*/  SHF.L.U32 R3, R2, 0x1f, RZ ;  /* 0x0000001f02037819 */ /* 0x002fc800000006ff */
[----:B------:R-:W1:Y:S02]  /*2d60*/  SYNCS.PHASECHK.TRANS64.TRYWAIT P0, [UR5], R3 ;  /* 0x00000003ff0075a7 */ /* 0x000e640008001105 */
[----:B-1----:R-:W-:Y:S05]  /*2d70*/  @!P0 BRA `(.L_x_43) ;  /* 0x0000004c001c8947 */ /* 0x002fea0003800000 */
.L_x_127:
        /* <DEDUP_REMOVED lines=9> */
.L_x_129:
        /* <DEDUP_REMOVED lines=9> */
.L_x_131:
        /* <DEDUP_REMOVED lines=9> */
.L_x_133:
        /* <DEDUP_REMOVED lines=9> */
.L_x_135:
        /* <DEDUP_REMOVED lines=9> */
.L_x_137:
        /* <DEDUP_REMOVED lines=9> */
.L_x_139:
        /* <DEDUP_REMOVED lines=9> */
.L_x_141:
        /* <DEDUP_REMOVED lines=9> */
.L_x_143:
        /* <DEDUP_REMOVED lines=9> */
.L_x_145:
        /* <DEDUP_REMOVED lines=9> */
.L_x_147:
        /* <DEDUP_REMOVED lines=9> */
.L_x_149:
        /* <DEDUP_REMOVED lines=9> */
.L_x_151:
        /* <DEDUP_REMOVED lines=9> */
.L_x_153:
        /* <DEDUP_REMOVED lines=9> */
.L_x_155:
        /* <DEDUP_REMOVED lines=9> */
.L_x_157:
        /* <DEDUP_REMOVED lines=9> */
.L_x_159:
        /* <DEDUP_REMOVED lines=9> */
.L_x_161:
        /* <DEDUP_REMOVED lines=9> */
.L_x_163:
        /* <DEDUP_REMOVED lines=9> */
.L_x_165:
        /* <DEDUP_REMOVED lines=9> */
.L_x_167:
        /* <DEDUP_REMOVED lines=9> */
.L_x_169:
        /* <DEDUP_REMOVED lines=9> */
.L_x_171:
        /* <DEDUP_REMOVED lines=9> */
.L_x_173:
[----:B------:R-:W-:-:S04]  /*3a70*/  UIADD3 UR4, UPT, UPT, UR4, 0x1, URZ ;  /* 0x0000000104047890 */ /* 0x000fc8000fffe0ff */
[----:B------:R-:W-:-:S04]  /*3a80*/  UISETP.NE.AND UP0, UPT, UR4, 0x1b, UPT ;  /* 0x0000001b0400788c */ /* 0x000fc8000bf05270 */
[----:B------:R-:W-:Y:S02]  /*3a90*/  USEL UR5, URZ, 0x1, UP0 ;  /* 0x00000001ff057887 */ /* 0x000fe40008000000 */
[----:B------:R-:W-:-:S04]  /*3aa0*/  USEL UR4, UR4, URZ, UP0 ;  /* 0x000000ff04047287 */ /* 0x000fc80008000000 */
[----:B------:R-:W-:Y:S01]  /*3ab0*/  ULEA UR4, UR4, UR24, 0x3 ;  /* 0x0000001804047291 */ /* 0x000fe2000f8e18ff */
[----:B-1----:R-:W-:-:S04]  /*3ac0*/  LOP3.LUT R3, R2, UR5, RZ, 0x3c, !PT ;  /* 0x0000000502037c12 */ /* 0x002fc8000f8e3cff */
[----:B------:R-:W-:Y:S01]  /*3ad0*/  SHF.L.U32 R3, R3, 0x1f, RZ ;  /* 0x0000001f03037819 */ /* 0x000fe200000006ff */
[----:B------:R-:W-:-:S07]  /*3ae0*/  IMAD.U32 R0, RZ, RZ, UR4 ;  /* 0x00000004ff007e24 */ /* 0x000fce000f8e00ff */
.L_x_67:
[----:B-1----:R1:W2:Y:S02]  /*3af0*/  SYNCS.PHASECHK.TRANS64.TRYWAIT P0, [R0+URZ], R3 ;  /* 0x00000003000075a7 */ /* 0x0022a400080011ff */
[----:B--2---:R-:W-:Y:S05]  /*3b00*/  @!P0 NANOSLEEP.SYNCS 0x989680 ;  /* 0x009896800000895d */ /* 0x004fea0003900000 */
[----:B------:R-:W2:Y:S02]  /*3b10*/  @!P0 SYNCS.PHASECHK.TRANS64 P0, [R0+URZ], R3 ;  /* 0x00000003000085a7 */ /* 0x000ea400080010ff */
[----:B--2---:R-:W-:Y:S05]  /*3b20*/  @P0 EXIT ;  /* 0x000000000000094d */ /* 0x004fea0003800000 */
[----:B------:R-:W-:Y:S05]  /*3b30*/  BRA `(.L_x_67) ;  /* 0xfffffffc00ec7947 */ /* 0x000fea000383ffff */
.L_x_22:
[----:B------:R-:W2:Y:S02]  /*3b40*/  S2UR UR4, SR_CgaCtaId ;  /* 0x00000000000479c3 */ /* 0x000ea40000008800 */
[----:B--2---:R-:W-:-:S04]  /*3b50*/  UISETP.NE.AND UP0, UPT, UR4, URZ, UPT ;  /* 0x000000ff0400728c */ /* 0x004fc8000bf05270 */
[----:B------:R-:W-:-:S09]  /*3b60*/  UISETP.NE.OR UP0, UPT, UR18, 0x1, UP0 ;  /* 0x000000011200788c */ /* 0x000fd20008705670 */
[----:B------:R-:W-:Y:S05]  /*3b70*/  BRA.U UP0, `(.L_x_68) ;  /* 0x0000000100b47547 */ /* 0x000fea000b800000 */
[----:B------:R-:W2:Y:S01]  /*3b80*/  S2UR UR5, SR_CgaCtaId ;  /* 0x00000000000579c3 */ /* 0x000ea20000008800 */
[----:B------:R-:W-:Y:S01]  /*3b90*/  UMOV UR4, 0x400 ;  /* 0x0000040000047882 */ /* 0x000fe20000000000 */
[----:B------:R-:W-:Y:S01]  /*3ba0*/  HFMA2 R3, -RZ, RZ, 0, 5.9604644775390625e-08 ;  /* 0x00000001ff037431 */ /* 0x000fe200000001ff */
[----:B------:R-:W-:Y:S01]  /*3bb0*/  ISETP.GE.U32.AND P0, PT, R2, 0x2, PT ;  /* 0x000000020200780c */ /* 0x000fe20003f06070 */
[----:B------:R-:W-:Y:S01]  /*3bc0*/  IMAD.MOV.U32 R8, RZ, RZ, RZ ;  /* 0x000000ffff087224 */ /* 0x000fe200078e00ff */
[----:B--2---:R-:W-:-:S04]  /*3bd0*/  ULEA UR4, UR5, UR4, 0x18 ;  /* 0x0000000405047291 */ /* 0x004fc8000f8ec0ff */
[----:B------:R-:W-:Y:S02]  /*3be0*/  UIADD3 UR5, UPT, UPT, UR4, 0x1d8, URZ ;  /* 0x000001d804057890 */ /* 0x000fe4000fffe0ff */
[----:B------:R-:W-:Y:S02]  /*3bf0*/  UIADD3 UR8, UPT, UPT, UR4, 0x1d0, URZ ;  /* 0x000001d004087890 */ /* 0x000fe4000fffe0ff */
[----:B------:R-:W-:-:S12]  /*3c00*/  UPRMT UR5, URZ, 0x654, UR5 ;  /* 0x00000654ff057896 */ /* 0x000fd80008000005 */
.L_x_71:
[----:B------:R-:W-:Y:S01]  /*3c10*/  SHF.L.U32 R7, R3, 0x1f, RZ ;  /* 0x0000001f03077819 */ /* 0x000fe200000006ff */
[----:B------:R-:W-:Y:S02]  /*3c20*/  IMAD.U32 R9, RZ, RZ, UR8 ;  /* 0x00000008ff097e24 */ /* 0x000fe4000f8e00ff */
[----:B------:R-:W-:Y:S01]  /*3c30*/  @!P0 IMAD.MOV.U32 R5, RZ, RZ, 0x10 ;  /* 0x00000010ff058424 */ /* 0x000fe200078e00ff */
[----:B------:R-:W2:Y:S02]  /*3c40*/  SYNCS.PHASECHK.TRANS64.TRYWAIT P1, [UR4+0x1d8], R7 ;  /* 0x0001d807ff0075a7 */ /* 0x000ea40008021104 */
[----:B------:R-:W-:-:S04]  /*3c50*/  PRMT R9, R2, 0x654, R9 ;  /* 0x0000065402097816 */ /* 0x000fc80000000009 */
[----:B------:R-:W-:Y:S01]  /*3c60*/  SEL R0, R9, R0, !P0 ;  /* 0x0000000009007207 */ /* 0x000fe20004000000 */
[----:B--2---:R-:W-:Y:S06]  /*3c70*/  @!P1 BRA `(.L_x_69) ;  /* 0x00000044009c9947 */ /* 0x004fec0003800000 */
.L_x_175:
[----:B------:R-:W-:Y:S01]  /*3c80*/  UIADD3 UR6, UPT, UPT, UR4, 0x210, URZ ;  /* 0x0000021004067890 */ /* 0x000fe2000fffe0ff */
[----:B------:R3:W-:Y:S01]  /*3c90*/  @!P0 SYNCS.ARRIVE.TRANS64.RED RZ, [R0+URZ], R5 ;  /* 0x0000000500ff89a7 */ /* 0x0007e200080004ff */
[----:B------:R-:W-:Y:S01]  /*3ca0*/  UIADD3 UR7, UPT, UPT, UR4, 0x1d0, URZ ;  /* 0x000001d004077890 */ /* 0x000fe2000fffe0ff */
[----:B------:R-:W-:-:S08]  /*3cb0*/  LOP3.LUT R3, R3, 0x1, RZ, 0x3c, !PT ;  /* 0x0000000103037812 */ /* 0x000fd000078e3cff */
[----:B------:R-:W-:Y:S06]  /*3cc0*/  UGETNEXTWORKID.BROADCAST [UR6], [UR7] ;  /* 0x00000000060073ca */ /* 0x000fec0008000100 */
[----:B---3--:R-:W-:-:S04]  /*3cd0*/  SHF.L.U32 R5, R8, 0x1f, RZ ;  /* 0x0000001f08057819 */ /* 0x008fc800000006ff */
[----:B------:R-:W3:Y:S02]  /*3ce0*/  SYNCS.PHASECHK.TRANS64.TRYWAIT P1, [UR4+0x1d0], R5 ;  /* 0x0001d005ff0075a7 */ /* 0x000ee40008021104 */
[----:B---3--:R-:W-:Y:S05]  /*3cf0*/  @!P1 BRA `(.L_x_70) ;  /* 0x0000004400949947 */ /* 0x008fea0003800000 */
.L_x_177:
[----:B--2---:R-:W2:Y:S01]  /*3d00*/  LDS.128 R4, [UR4+0x210] ;  /* 0x00021004ff047984 */ /* 0x004ea20008000c00 */
[----:B------:R-:W-:Y:S01]  /*3d10*/  LOP3.LUT R8, R8, 0x1, RZ, 0x3c, !PT ;  /* 0x0000000108087812 */ /* 0x000fe200078e3cff */
[----:B------:R-:W-:Y:S01]  /*3d20*/  @!PT LDS RZ, [RZ] ;  /* 0x00000000fffff984 */ /* 0x000fe20000000800 */
[----:B------:R-:W-:Y:S01]  /*3d30*/  @!PT LDS RZ, [RZ] ;  /* 0x00000000fffff984 */ /* 0x000fe20000000800 */
[----:B------:R-:W-:Y:S01]  /*3d40*/  @!PT LDS RZ, [RZ] ;  /* 0x00000000fffff984 */ /* 0x000fe20000000800 */
[----:B------:R-:W-:Y:S01]  /*3d50*/  @!PT LDS RZ, [RZ] ;  /* 0x00000000fffff984 */ /* 0x000fe20000000800 */
[----:B------:R3:W-:Y:S06]  /*3d60*/  MEMBAR.ALL.CTA ;  /* 0x0000000000007992 */ /* 0x0007ec0000008000 */
[----:B---3--:R-:W3:Y:S02]  /*3d70*/  FENCE.VIEW.ASYNC.S ;  /* 0x00000000000073c6 */ /* 0x008ee40000000000 */
[----:B---3--:R-:W-:Y:S01]  /*3d80*/  SYNCS.ARRIVE.TRANS64.RED.A1T0 RZ, [UR5], RZ ;  /* 0x000000ffffff79a7 */ /* 0x008fe20008100405 */
[----:B--2---:R-:W-:-:S13]  /*3d90*/  LOP3.LUT P1, RZ, R6, 0x1, RZ, 0xc0, !PT ;  /* 0x0000000106ff7812 */ /* 0x004fda000782c0ff */
[----:B------:R-:W-:Y:S05]  /*3da0*/  @P1 BRA `(.L_x_71) ;  /* 0xfffffffc00981947 */ /* 0x000fea000383ffff */
[----:B------:R-:W-:-:S04]  /*3db0*/  SHF.L.U32 R0, R3, 0x1f, RZ ;  /* 0x0000001f03007819 */ /* 0x000fc800000006ff */
[----:B------:R-:W2:Y:S02]  /*3dc0*/  SYNCS.PHASECHK.TRANS64 P0, [UR4+0x1d8], R0 ;  /* 0x0001d800ff0075a7 */ /* 0x000ea40008001004 */
[----:B-12---:R-:W-:Y:S05]  /*3dd0*/  @P0 EXIT ;  /* 0x000000000000094d */ /* 0x006fea0003800000 */
[----:B------:R-:W-:-:S07]  /*3de0*/  MOV R0, UR4 ;  /* 0x0000000400007c02 */ /* 0x000fce0008000f00 */
.L_x_72:
[----:B-1----:R-:W-:-:S04]  /*3df0*/  SHF.L.U32 R5, R3, 0x1f, RZ ;  /* 0x0000001f03057819 */ /* 0x002fc800000006ff */
[----:B------:R1:W2:Y:S03]  /*3e00*/  SYNCS.PHASECHK.TRANS64.TRYWAIT P0, [R0+URZ+0x1d8], R5 ;  /* 0x0001d805000075a7 */ /* 0x0002a600080011ff */
[----:B--2---:R-:W-:Y:S05]  /*3e10*/  @!P0 NANOSLEEP.SYNCS 0x989680 ;  /* 0x009896800000895d */ /* 0x004fea0003900000 */
[----:B------:R-:W2:Y:S02]  /*3e20*/  @!P0 SYNCS.PHASECHK.TRANS64 P0, [R0+URZ+0x1d8], R5 ;  /* 0x0001d805000085a7 */ /* 0x000ea400080010ff */
[----:B--2---:R-:W-:Y:S05]  /*3e30*/  @P0 EXIT ;  /* 0x000000000000094d */ /* 0x004fea0003800000 */
[----:B------:R-:W-:Y:S05]  /*3e40*/  BRA `(.L_x_72) ;  /* 0xfffffffc00e87947 */ /* 0x000fea000383ffff */
.L_x_68:
[----:B------:R-:W-:Y:S05]  /*3e50*/  BRA.U UP4, `(.L_x_73) ;  /* 0x0000000d04507547 */ /* 0x000fea000b800000 */
[----:B------:R-:W2:Y:S01]  /*3e60*/  S2UR UR7, SR_CgaCtaId ;  /* 0x00000000000779c3 */ /* 0x000ea20000008800 */
[----:B------:R-:W-:Y:S01]  /*3e70*/  UMOV UR4, 0x40 ;  /* 0x0000004000047882 */ /* 0x000fe20000000000 */
[----:B------:R-:W-:Y:S01]  /*3e80*/  NOP ;  /* 0x0000000000007918 */ /* 0x000fe20000000000 */
[----:B------:R-:W-:Y:S01]  /*3e90*/  UMOV UR6, 0x400 ;  /* 0x0000040000067882 */ /* 0x000fe20000000000 */
[----:B--2---:R-:W-:Y:S02]  /*3ea0*/  ULEA UR5, UR7, UR4, 0x18 ;  /* 0x0000000407057291 */ /* 0x004fe4000f8ec0ff */
[----:B------:R-:W-:-:S07]  /*3eb0*/  ULEA UR6, UR7, UR6, 0x18 ;  /* 0x0000000607067291 */ /* 0x000fce000f8ec0ff */
[----:B------:R-:W2:Y:S02]  /*3ec0*/  LDS.U8 R2, [UR5+0x1c] ;  /* 0x00001c05ff027984 */ /* 0x000ea40008000000 */
[----:B--2---:R-:W-:-:S13]  /*3ed0*/  ISETP.NE.AND P0, PT, R2, RZ, PT ;  /* 0x000000ff0200720c */ /* 0x004fda0003f05270 */
[----:B------:R-:W-:Y:S05]  /*3ee0*/  @P0 BRA `(.L_x_74) ;  /* 0x0000000000580947 */ /* 0x000fea0003800000 */
[----:B------:R-:W-:-:S13]  /*3ef0*/  ELECT P0, URZ, PT ;  /* 0x0000000000ff782f */ /* 0x000fda0003800000 */
[----:B------:R-:W-:Y:S05]  /*3f00*/  @!P0 BRA `(.L_x_75) ;  /* 0x0000000000608947 */ /* 0x000fea0003800000 */
[----:B------:R-:W-:Y:S01]  /*3f10*/  UMOV UR4, 0x10 ;  /* 0x0000001000047882 */ /* 0x000fe20000000000 */
[----:B------:R-:W-:Y:S01]  /*3f20*/  HFMA2 R2, -RZ, RZ, 0, 5.9604644775390625e-08 ;  /* 0x00000001ff027431 */ /* 0x000fe200000001ff */
[----:B------:R-:W-:-:S03]  /*3f30*/  MOV R3, 0xffff ;  /* 0x0000ffff00037802 */ /* 0x000fc60000000f00 */
[----:B------:R-:W-:Y:S04]  /*3f40*/  DEPBAR.LE SB2, 0x36 ;  /* 0x0000ad800000791a */ /* 0x000fe80000000000 */
[----:B------:R-:W2:Y:S02]  /*3f50*/  UTCATOMSWS.FIND_AND_SET.ALIGN UP0, UR4, UR4 ;  /* 0x00000004000475e3 */ /* 0x000ea40008000800 */
[----:B--2---:R-:W-:Y:S01]  /*3f60*/  MOV R4, UR4 ;  /* 0x0000000400047c02 */ /* 0x004fe20008000f00 */
[----:B------:R-:W-:Y:S06]  /*3f70*/  BRA.U UP0, `(.L_x_76) ;  /* 0x0000000100187547 */ /* 0x000fec000b800000 */
.L_x_77:
[----:B------:R-:W-:Y:S05]  /*3f80*/  NANOSLEEP 0x64 ;  /* 0x000000640000795d */ /* 0x000fea0003800000 */
[----:B------:R-:W-:-:S05]  /*3f90*/  UMOV UR4, 0x10 ;  /* 0x0000001000047882 */ /* 0x000fca0000000000 */
[----:B------:R-:W-:Y:S04]  /*3fa0*/  DEPBAR.LE SB2, 0x36 ;  /* 0x0000ad800000791a */ /* 0x000fe80000000000 */
[----:B------:R-:W2:Y:S02]  /*3fb0*/  UTCATOMSWS.FIND_AND_SET.ALIGN UP0, UR4, UR4 ;  /* 0x00000004000475e3 */ /* 0x000ea40008000800 */
[----:B--2---:R-:W-:Y:S01]  /*3fc0*/  MOV R4, UR4 ;  /* 0x0000000400047c02 */ /* 0x004fe20008000f00 */
[----:B------:R-:W-:Y:S05]  /*3fd0*/  BRA.U !UP0, `(.L_x_77) ;  /* 0xfffffffd08e87547 */ /* 0x000fea000b83ffff */
.L_x_76:
[-C--:B------:R-:W-:Y:S02]  /*3fe0*/  SHF.L.U32 R3, R3, R4.reuse, RZ ;  /* 0x0000000403037219 */ /* 0x080fe400000006ff */
[----:B------:R-:W-:Y:S01]  /*3ff0*/  SHF.L.U32 R2, R2, R4, RZ ;  /* 0x0000000402027219 */ /* 0x000fe200000006ff */
[----:B------:R-:W-:Y:S02]  /*4000*/  IMAD.SHL.U32 R4, R4, 0x20, RZ ;  /* 0x0000002004047824 */ /* 0x000fe400078e00ff */
[----:B------:R2:W-:Y:S04]  /*4010*/  ATOMS.OR RZ, [UR5+0x14], R3 ;  /* 0x00001403ffff798c */ /* 0x0005e8000b000005 */
[----:B------:R2:W-:Y:S04]  /*4020*/  ATOMS.OR RZ, [UR5+0x18], R2 ;  /* 0x00001802ffff798c */ /* 0x0005e8000b000005 */
[----:B------:R2:W-:Y:S01]  /*4030*/  STS [UR6+0x220], R4 ;  /* 0x00022004ff007988 */ /* 0x0005e20008000806 */
[----:B------:R-:W-:Y:S05]  /*4040*/  BRA `(.L_x_75) ;  /* 0x0000000000107947 */ /* 0x000fea0003800000 */
.L_x_74:
[----:B------:R-:W-:-:S05]  /*4050*/  MOV R2, 0xffffffff ;  /* 0xffffffff00027802 */ /* 0x000fca0000000f00 */
[----:B------:R2:W-:Y:S02]  /*4060*/  STS [UR6+0x220], R2 ;  /* 0x00022002ff007988 */ /* 0x0005e40008000806 */
[----:B--2---:R-:W-:Y:S02]  /*4070*/  MOV R2, 0x4090 ;  /* 0x0000409000027802 */ /* 0x004fe40000000f00 */
[----:B-1---5:R-:W-:Y:S05]  /*4080*/  CALL.REL.NOINC `($__internal_1_$__cuda_sm10x_tcgen05_guardrail_trap_phase_invalid_during_alloc) ;  /* 0x0000004400d87944 */ /* 0x022fea0003c00000 */
.L_x_75:
[----:B------:R-:W-:Y:S05]  /*4090*/  WARPSYNC.ALL ;  /* 0x0000000000007948 */ /* 0x000fea0003800000 */
[----:B------:R-:W3:Y:S01]  /*40a0*/  S2UR UR4, SR_CgaCtaId ;  /* 0x00000000000479c3 */ /* 0x000ee20000008800 */
[----:B------:R-:W-:Y:S01]  /*40b0*/  UMOV UR18, 0x400 ;  /* 0x0000040000127882 */ /* 0x000fe20000000000 */
[----:B------:R-:W-:-:S06]  /*40c0*/  NOP ;  /* 0x0000000000007918 */ /* 0x000fcc0000000000 */
[----:B------:R-:W-:Y:S06]  /*40d0*/  BAR.ARV 0x6, 0xa0 ;  /* 0x0182800000007b1d */ /* 0x000fec0000002000 */
[----:B------:R-:W4:Y:S01]  /*40e0*/  LDCU.64 UR6, c[0x0][0x388] ;  /* 0x00007100ff0677ac */ /* 0x000f220008000a00 */
[----:B------:R-:W-:Y:S01]  /*40f0*/  LOP3.LUT R0, R0, 0xffff, RZ, 0xc0, !PT ;  /* 0x0000ffff00007812 */ /* 0x000fe200078ec0ff */
[----:B------:R-:W-:Y:S02]  /*4100*/  IMAD.MOV.U32 R9, RZ, RZ, 0x1 ;  /* 0x00000001ff097424 */ /* 0x000fe400078e00ff */
[----:B------:R-:W-:Y:S01]  /*4110*/  IMAD.MOV.U32 R8, RZ, RZ, RZ ;  /* 0x000000ffff087224 */ /* 0x000fe200078e00ff */
[----:B------:R-:W-:Y:S01]  /*4120*/  R2UR UR19, R0 ;  /* 0x00000000001372ca */ /* 0x000fe200000e0000 */
[----:B--2---:R-:W-:Y:S01]  /*4130*/  IMAD.MOV.U32 R3, RZ, RZ, RZ ;  /* 0x000000ffff037224 */ /* 0x004fe200078e00ff */
[----:B------:R-:W-:Y:S01]  /*4140*/  UMOV UR22, URZ ;  /* 0x000000ff00167c82 */ /* 0x000fe20008000000 */
[----:B------:R-:W-:Y:S01]  /*4150*/  UMOV UR17, URZ ;  /* 0x000000ff00117c82 */ /* 0x000fe20008000000 */
[----:B------:R-:W-:Y:S01]  /*4160*/  UMOV UR26, 0x0 ;  /* 0x00000000001a7882 */ /* 0x000fe20000000000 */
[----:B---3--:R-:W-:Y:S01]  /*4170*/  ULEA UR18, UR4, UR18, 0x18 ;  /* 0x0000001204127291 */ /* 0x008fe2000f8ec0ff */
[----:B------:R-:W-:Y:S01]  /*4180*/  UMOV UR27, 0x4100010 ;  /* 0x04100010001b7882 */ /* 0x000fe20000000000 */
[----:B------:R-:W-:-:S02]  /*4190*/  UMOV UR24, 0x0 ;  /* 0x0000000000187882 */ /* 0x000fc40000000000 */
[----:B------:R-:W-:Y:S01]  /*41a0*/  UIADD3 UR29, UPT, UPT, UR18, 0x1d8, URZ ;  /* 0x000001d8121d7890 */ /* 0x000fe2000fffe0ff */
[----:B------:R-:W-:Y:S01]  /*41b0*/  UMOV UR25, 0x4100010 ;  /* 0x0410001000197882 */ /* 0x000fe20000000000 */
[----:B----4-:R-:W-:-:S03]  /*41c0*/  UIADD3 UR4, UPT, UPT, UR6, 0x3f, URZ ;  /* 0x0000003f06047890 */ /* 0x010fc6000fffe0ff */
[----:B------:R-:W2:Y:S01]  /*41d0*/  LDS R2, [UR18+0x220] ;  /* 0x00022012ff027984 */ /* 0x000ea20008000800 */
[----:B------:R-:W3:Y:S01]  /*41e0*/  LDCU UR6, c[0x0][0x390] ;  /* 0x00007200ff0677ac */ /* 0x000ee20008000800 */
[----:B------:R-:W-:Y:S02]  /*41f0*/  USHF.R.S32.HI UR5, URZ, 0x1f, UR4 ;  /* 0x0000001fff057899 */ /* 0x000fe40008011404 */
[----:B------:R-:W-:Y:S02]  /*4200*/  UPRMT UR29, URZ, 0x654, UR29 ;  /* 0x00000654ff1d7896 */ /* 0x000fe4000800001d */
[----:B------:R-:W-:Y:S02]  /*4210*/  ULEA.HI UR4, UR5, UR4, URZ, 0x6 ;  /* 0x0000000405047291 */ /* 0x000fe4000f8f30ff */
[----:B------:R-:W-:Y:S02]  /*4220*/  UIADD3 UR5, UPT, UPT, UR18, 0x2600, URZ ;  /* 0x0000260012057890 */ /* 0x000fe4000fffe0ff */
[----:B------:R-:W-:-:S02]  /*4230*/  USHF.R.S32.HI UR4, URZ, 0x6, UR4 ;  /* 0x00000006ff047899 */ /* 0x000fc40008011404 */
[----:B------:R-:W-:Y:S02]  /*4240*/  USHF.R.U32.HI UR5, URZ, 0x4, UR5 ;  /* 0x00000004ff057899 */ /* 0x000fe40008011605 */
[----:B------:R-:W-:Y:S02]  /*4250*/  UIMAD UR7, UR4, UR7, URZ ;  /* 0x00000007040772a4 */ /* 0x000fe4000f8e02ff */
[----:B------:R-:W-:Y:S02]  /*4260*/  UIADD3 UR4, UPT, UPT, UR18, 0x1d600, URZ ;  /* 0x0001d60012047890 */ /* 0x000fe4000fffe0ff */
[----:B------:R-:W-:Y:S02]  /*4270*/  ULOP3.LUT UR5, UR5, 0x3fff, URZ, 0xc0, !UPT ;  /* 0x00003fff05057892 */ /* 0x000fe4000f8ec0ff */
[----:B------:R-:W-:Y:S02]  /*4280*/  USHF.R.U32.HI UR4, URZ, 0x4, UR4 ;  /* 0x00000004ff047899 */ /* 0x000fe40008011604 */
[----:B------:R-:W-:-:S02]  /*4290*/  ULOP3.LUT UR20, UR5, 0x10000, URZ, 0xfc, !UPT ;  /* 0x0001000005147892 */ /* 0x000fc4000f8efcff */
[----:B------:R-:W-:Y:S02]  /*42a0*/  ULOP3.LUT UR21, UR4, 0x3fff, URZ, 0xc0, !UPT ;  /* 0x00003fff04157892 */ /* 0x000fe4000f8ec0ff */
[----:B---3--:R-:W-:Y:S02]  /*42b0*/  UIMAD UR4, UR7, UR6, URZ ;  /* 0x00000006070472a4 */ /* 0x008fe4000f8e02ff */
[----:B------:R-:W-:Y:S02]  /*42c0*/  ULOP3.LUT UR21, UR21, 0x10000, URZ, 0xfc, !UPT ;  /* 0x0001000015157892 */ /* 0x000fe4000f8efcff */
[----:B------:R-:W-:Y:S02]  /*42d0*/  UIADD3 UR28, UPT, UPT, UR4, -0x1, URZ ;  /* 0xffffffff041c7890 */ /* 0x000fe4000fffe0ff */
[----:B------:R-:W-:Y:S01]  /*42e0*/  UISETP.GE.AND UP3, UPT, UR4, 0x1, UPT ;  /* 0x000000010400788c */ /* 0x000fe2000bf66270 */
[C---:B--2---:R-:W-:Y:S01]  /*42f0*/  VIADD R5, R2.reuse, 0x40 ;  /* 0x0000004002057836 */ /* 0x044fe20000000000 */
[----:B------:R-:W-:-:S04]  /*4300*/  LOP3.LUT R4, R2, 0xffff, RZ, 0xc0, !PT ;  /* 0x0000ffff02047812 */ /* 0x000fc800078ec0ff */
[----:B------:R-:W-:-:S05]  /*4310*/  LOP3.LUT R5, R5, 0xffff, RZ, 0xc0, !PT ;  /* 0x0000ffff05057812 */ /* 0x000fca00078ec0ff */
[----:B------:R2:W-:Y:S02]  /*4320*/  STL.64 [R1], R4 ;  /* 0x0000000401007387 */ /* 0x0005e40000100a00 */
.L_x_84:
[----:B--2---:R-:W-:-:S04]  /*4330*/  SHF.L.U32 R5, R8, 0x1f, RZ ;  /* 0x0000001f08057819 */ /* 0x004fc800000006ff */
[----:B------:R-:W2:Y:S02]  /*4340*/  SYNCS.PHASECHK.TRANS64.TRYWAIT P0, [UR18+0x1d0], R5 ;  /* 0x0001d005ff0075a7 */ /* 0x000ea40008001112 */
[----:B--23--:R-:W-:Y:S05]  /*4350*/  @!P0 BRA `(.L_x_78) ;  /* 0x0000004000148947 */ /* 0x00cfea0003800000 */
.L_x_179:
[----:B--2---:R-:W2:Y:S01]  /*4360*/  LDS.128 R4, [UR18+0x210] ;  /* 0x00021012ff047984 */ /* 0x004ea20008000c00 */
[----:B------:R-:W-:Y:S01]  /*4370*/  ULEA UR23, UR22, UR18, 0x3 ;  /* 0x0000001216177291 */ /* 0x000fe2000f8e18ff */
[----:B------:R-:W-:Y:S01]  /*4380*/  SHF.L.U32 R0, R9, 0x1f, RZ ;  /* 0x0000001f09007819 */ /* 0x000fe200000006ff */
[----:B------:R-:W-:Y:S01]  /*4390*/  @!PT LDS RZ, [RZ] ;  /* 0x00000000fffff984 */ /* 0x000fe20000000800 */
[----:B------:R-:W-:Y:S01]  /*43a0*/  @!PT LDS RZ, [RZ] ;  /* 0x00000000fffff984 */ /* 0x000fe20000000800 */
[----:B------:R-:W-:Y:S01]  /*43b0*/  @!PT LDS RZ, [RZ] ;  /* 0x00000000fffff984 */ /* 0x000fe20000000800 */
[----:B------:R-:W-:Y:S01]  /*43c0*/  @!PT LDS RZ, [RZ] ;  /* 0x00000000fffff984 */ /* 0x000fe20000000800 */
[----:B------:R3:W-:Y:S06]  /*43d0*/  MEMBAR.ALL.CTA ;  /* 0x0000000000007992 */ /* 0x0007ec0000008000 */
[----:B---3--:R-:W3:Y:S02]  /*43e0*/  FENCE.VIEW.ASYNC.S ;  /* 0x00000000000073c6 */ /* 0x008ee40000000000 */
[----:B---3--:R-:W-:Y:S01]  /*43f0*/  SYNCS.ARRIVE.TRANS64.RED.A1T0 RZ, [UR29], RZ ;  /* 0x000000ffffff79a7 */ /* 0x008fe2000810041d */
[----:B------:R-:W3:Y:S01]  /*4400*/  SYNCS.PHASECHK.TRANS64.TRYWAIT P0, [UR23+0x1f0], R0 ;  /* 0x0001f000ff0075a7 */ /* 0x000ee20008001117 */
[----:B--2---:R-:W-:Y:S01]  /*4410*/  LOP3.LUT P2, RZ, R6, 0x1, RZ, 0xc0, !PT ;  /* 0x0000000106ff7812 */ /* 0x004fe2000784c0ff */
[----:B---3--:R-:W-:-:S12]  /*4420*/  @!P0 BRA `(.L_x_79) ;  /* 0x0000003c00f88947 */ /* 0x008fd80003800000 */
.L_x_181:
[----:B------:R-:W-:Y:S05]  /*4430*/  BRA.U !UP3, `(.L_x_80) ;  /* 0x000000010bc87547 */ /* 0x000fea000b800000 */
[----:B--2---:R-:W-:Y:S01]  /*4440*/  IMAD.U32 R0, RZ, RZ, UR22 ;  /* 0x00000016ff007e24 */ /* 0x004fe2000f8e00ff */
[----:B------:R-:W-:-:S04]  /*4450*/  ULEA UR4, UR17, UR18, 0x3 ;  /* 0x0000001211047291 */ /* 0x000fc8000f8e18ff */
[----:B------:R-:W-:Y:S02]  /*4460*/  LEA R4, R0, R1, 0x2 ;  /* 0x0000000100047211 */ /* 0x000fe400078e10ff */
[----:B------:R-:W-:-:S04]  /*4470*/  SHF.L.U32 R0, R3, 0x1f, RZ ;  /* 0x0000001f03007819 */ /* 0x000fc800000006ff */
[----:B------:R-:W5:Y:S01]  /*4480*/  LDL R4, [R4] ;  /* 0x0000000004047983 */ /* 0x000f620000100800 */
[----:B------:R2:W3:Y:S01]  /*4490*/  SYNCS.PHASECHK.TRANS64.TRYWAIT P1, [UR4], R0 ;  /* 0x00000000ff0075a7 */ /* 0x0004e20008021104 */
[----:B------:R-:W-:Y:S01]  /*44a0*/  UPLOP3.LUT UP2, UPT, UPT, UPT, UPT, 0x40, 0x4 ;  /* 0x000000000004789c */ /* 0x000fe20003f4e870 */
[----:B------:R-:W-:Y:S01]  /*44b0*/  UMOV UR15, UR28 ;  /* 0x0000001c000f7c82 */ /* 0x000fe20008000000 */
[----:B------:R-:W-:-:S09]  /*44c0*/  UMOV UR8, UR17 ;  /* 0x0000001100087c82 */ /* 0x000fd20008000000 */
.L_x_83:
[----:B------:R-:W-:Y:S01]  /*44d0*/  ULEA UR16, UR8, UR18, 0x3 ;  /* 0x0000001208107291 */ /* 0x000fe2000f8e18ff */
[----:B--234-:R-:W-:Y:S11]  /*44e0*/  @P1 BRA `(.L_x_81) ;  /* 0x00000000000c1947 */ /* 0x01cff60003800000 */
[----:B------:R-:W-:Y:S04]  /*44f0*/  SHF.L.U32 R5, R3, 0x1f, RZ ;  /* 0x0000001f03057819 */ /* 0x000fe800000006ff */
[----:B------:R-:W3:Y:S02]  /*4500*/  SYNCS.PHASECHK.TRANS64.TRYWAIT P0, [UR16], R5 ;  /* 0x00000005ff0075a7 */ /* 0x000ee40008001110 */
[----:B---3--:R-:W-:Y:S05]  /*4510*/  @!P0 BRA `(.L_x_82) ;  /* 0x0000003c00d48947 */ /* 0x008fea0003800000 */
.L_x_81:
[----:B------:R-:W-:Y:S01]  /*4520*/  UISETP.NE.AND UP0, UPT, UR15, URZ, UPT ;  /* 0x000000ff0f00728c */ /* 0x000fe2000bf05270 */
[----:B------:R-:W-:Y:S01]  /*4530*/  PLOP3.LUT P1, PT, PT, PT, PT, 0x80, 0x8 ;  /* 0x000000000008781c */ /* 0x000fe20003f2f070 */
[----:B------:R-:W-:Y:S02]  /*4540*/  UIADD3 UR4, UPT, UPT, UR8, 0x1, URZ ;  /* 0x0000000108047890 */ /* 0x000fe4000fffe0ff */
[----:B------:R-:W-:Y:S02]  /*4550*/  ULEA UR10, UR8, UR21, 0x8 ;  /* 0x00000015080a7291 */ /* 0x000fe4000f8e40ff */
[----:B------:R-:W-:Y:S01]  /*4560*/  UISETP.NE.AND UP1, UPT, UR4, 0x1b, UPT ;  /* 0x0000001b0400788c */ /* 0x000fe2000bf25270 */
[----:B------:R-:W-:Y:S01]  /*4570*/  PLOP3.LUT P0, PT, PT, PT, UP0, 0x80, 0x8 ;  /* 0x000000000008781c */ /* 0x000fe20003f0f008 */
[----:B------:R-:W-:Y:S02]  /*4580*/  ULEA UR8, UR8, UR20, 0x8 ;  /* 0x0000001408087291 */ /* 0x000fe4000f8e40ff */
[----:B------:R-:W-:Y:S02]  /*4590*/  USEL UR5, URZ, 0x1, UP1 ;  /* 0x00000001ff057887 */ /* 0x000fe40008800000 */
[----:B------:R-:W-:Y:S02]  /*45a0*/  USEL UR17, UR4, URZ, UP1 ;  /* 0x000000ff04117287 */ /* 0x000fe40008800000 */
[----:B------:R-:W-:Y:S02]  /*45b0*/  UIADD3 UR12, UPT, UPT, UR10, 0x2, URZ ;  /* 0x000000020a0c7890 */ /* 0x000fe4000fffe0ff */
[----:B------:R-:W-:Y:S01]  /*45c0*/  @UP0 ULEA UR4, UR17, UR18, 0x3 ;  /* 0x0000001211040291 */ /* 0x000fe2000f8e18ff */
[----:B------:R-:W-:Y:S01]  /*45d0*/  LOP3.LUT R3, R3, UR5, RZ, 0x3c, !PT ;  /* 0x0000000503037c12 */ /* 0x000fe2000f8e3cff */
[----:B------:R-:W-:Y:S02]  /*45e0*/  UIADD3 UR6, UPT, UPT, UR8, 0x2, URZ ;  /* 0x0000000208067890 */ /* 0x000fe4000fffe0ff */
[----:B------:R-:W-:Y:S01]  /*45f0*/  UIADD3 UR5, UPT, UPT, UR16, 0xd8, URZ ;  /* 0x000000d810057890 */ /* 0x000fe2000fffe0ff */
[----:B--2---:R-:W-:Y:S01]  /*4600*/  @P0 SHF.L.U32 R0, R3, 0x1f, RZ ;  /* 0x0000001f03000819 */ /* 0x004fe200000006ff */
[----:B------:R-:W-:Y:S01]  /*4610*/  UMOV UR11, 0x80004020 ;  /* 0x80004020000b7882 */ /* 0x000fe20000000000 */
[----:B------:R-:W-:Y:S01]  /*4620*/  UMOV UR9, 0x80004020 ;  /* 0x8000402000097882 */ /* 0x000fe20000000000 */
[----:B------:R-:W-:Y:S01]  /*4630*/  UMOV UR13, 0x80004020 ;  /* 0x80004020000d7882 */ /* 0x000fe20000000000 */
[----:B------:R4:W2:Y:S01]  /*4640*/  @P0 SYNCS.PHASECHK.TRANS64.TRYWAIT P1, [UR4], R0 ;  /* 0x00000000ff0005a7 */ /* 0x0008a20008021104 */
[----:B------:R-:W-:Y:S11]  /*4650*/  ELECT P0, URZ, PT ;  /* 0x0000000000ff782f */ /* 0x000ff60003800000 */
[----:B------:R-:W-:Y:S02]  /*4660*/  @!UPT UIADD3 URZ, UPT, UPT, URZ, URZ, URZ ;  /* 0x000000fffffff290 */ /* 0x000fe4000fffe0ff */
[C---:B-----5:R-:W-:Y:S02]  /*4670*/  @P0 R2UR.BROADCAST UR4, R4.reuse ;  /* 0x00000000040402ca */ /* 0x060fe400008e0000 */
[----:B------:R-:W-:Y:S11]  /*4680*/  ELECT P0, URZ, PT ;  /* 0x0000000000ff782f */ /* 0x000ff60003800000 */
[----:B------:R-:W-:Y:S02]  /*4690*/  @!UPT UIADD3 URZ, UPT, UPT, URZ, URZ, URZ ;  /* 0x000000fffffff290 */ /* 0x000fe4000fffe0ff */
[----:B------:R-:W-:Y:S01]  /*46a0*/  @P0 R2UR.BROADCAST UR14, R4 ;  /* 0x00000000040e02ca */ /* 0x000fe200008e0000 */
[----:B------:R-:W-:Y:S01]  /*46b0*/  UMOV UR7, 0x80004020 ;  /* 0x8000402000077882 */ /* 0x000fe20000000000 */
[----:B------:R3:W-:Y:S01]  /*46c0*/  UTCQMMA gdesc[UR8], gdesc[UR10], tmem[UR4], tmem[UR26], idesc[UR27], UP2 ;  /* 0x00ff1a0a080075ea */ /* 0x0007e20009000304 */
[----:B------:R-:W-:Y:S10]  /*46d0*/  UPLOP3.LUT UP2, UPT, UPT, UPT, UPT, 0x80, 0x8 ;  /* 0x000000000008789c */ /* 0x000ff40003f4f070 */
[----:B------:R4:W-:Y:S01]  /*46e0*/  UTCQMMA gdesc[UR6], gdesc[UR12], tmem[UR14], tmem[UR24], idesc[UR25], UPT ;  /* 0x00ff180c060075ea */ /* 0x0009e2000b80030e */
[----:B------:R4:W-:Y:S01]  /*46f0*/  UTCBAR.MULTICAST [UR5], URZ, UR19 ;  /* 0x000000ff050073e9 */ /* 0x0009e20008000813 */
[----:B---3--:R-:W-:Y:S02]  /*4700*/  UIADD3 UR4, UPT, UPT, UR15, 0x1, URZ ;  /* 0x000000010f047890 */ /* 0x008fe4000fffe0ff */
[----:B------:R-:W-:Y:S02]  /*4710*/  UIADD3 UR9, UPT, UPT, UR15, -0x1, URZ ;  /* 0xffffffff0f097890 */ /* 0x000fe4000fffe0ff */
[----:B------:R-:W-:Y:S01]  /*4720*/  UISETP.GT.U32.AND UP0, UPT, UR4, 0x1, UPT ;  /* 0x000000010400788c */ /* 0x000fe2000bf04070 */
[----:B------:R-:W-:Y:S04]  /*4730*/  UMOV UR8, UR17 ;  /* 0x0000001100087c82 */ /* 0x000fe80008000000 */
[----:B------:R-:W-:Y:S04]  /*4740*/  UMOV UR15, UR9 ;  /* 0x00000009000f7c82 */ /* 0x000fe80008000000 */
[----:B------:R-:W-:Y:S05]  /*4750*/  BRA.U UP0, `(.L_x_83) ;  /* 0xfffffffd005c7547 */ /* 0x000fea000b83ffff */
.L_x_80:
[----:B------:R-:W-:Y:S01]  /*4760*/  UIADD3 UR4, UPT, UPT, UR22, 0x1, URZ ;  /* 0x0000000116047890 */ /* 0x000fe2000fffe0ff */
[----:B------:R-:W-:Y:S01]  /*4770*/  LOP3.LUT R8, R8, 0x1, RZ, 0x3c, !PT ;  /* 0x0000000108087812 */ /* 0x000fe200078e3cff */
[----:B----4-:R-:W-:Y:S02]  /*4780*/  UIADD3 UR5, UPT, UPT, UR23, 0x1e0, URZ ;  /* 0x000001e017057890 */ /* 0x010fe4000fffe0ff */
[----:B------:R-:W-:-:S04]  /*4790*/  UISETP.NE.AND UP0, UPT, UR4, 0x2, UPT ;  /* 0x000000020400788c */ /* 0x000fc8000bf05270 */
[----:B------:R-:W-:Y:S02]  /*47a0*/  USEL UR6, URZ, 0x1, UP0 ;  /* 0x00000001ff067887 */ /* 0x000fe40008000000 */
[----:B------:R-:W-:Y:S01]  /*47b0*/  USEL UR22, UR4, URZ, UP0 ;  /* 0x000000ff04167287 */ /* 0x000fe20008000000 */
[----:B------:R3:W-:Y:S03]  /*47c0*/  UTCBAR [UR5], URZ ;  /* 0x000000ff050073e9 */ /* 0x0007e600080000ff */
[----:B------:R-:W-:Y:S01]  /*47d0*/  LOP3.LUT R9, R9, UR6, RZ, 0x3c, !PT ;  /* 0x0000000609097c12 */ /* 0x000fe2000f8e3cff */
[----:B------:R-:W-:Y:S07]  /*47e0*/  @P2 BRA `(.L_x_84) ;  /* 0xfffffff800d02947 */ /* 0x000fee000383ffff */
[----:B------:R-:W4:Y:S01]  /*47f0*/  S2UR UR6, SR_CgaCtaId ;  /* 0x00000000000679c3 */ /* 0x000f220000008800 */
[----:B------:R-:W-:Y:S01]  /*4800*/  ELECT P0, URZ, PT ;  /* 0x0000000000ff782f */ /* 0x000fe20003800000 */
[----:B--2---:R-:W-:Y:S01]  /*4810*/  IMAD.MOV.U32 R0, RZ, RZ, 0x1 ;  /* 0x00000001ff007424 */ /* 0x004fe200078e00ff */
[----:B------:R-:W-:Y:S01]  /*4820*/  UIADD3 UR18, UPT, UPT, UR18, 0x1f0, URZ ;  /* 0x000001f012127890 */ /* 0x000fe2000fffe0ff */
[----:B------:R-:W-:Y:S01]  /*4830*/  SHF.L.U32 R3, R9, 0x1f, RZ ;  /* 0x0000001f09037819 */ /* 0x000fe200000006ff */
[----:B------:R-:W-:-:S03]  /*4840*/  UMOV UR4, 0x40 ;  /* 0x0000004000047882 */ /* 0x000fc60000000000 */
[----:B------:R-:W-:Y:S01]  /*4850*/  UVIRTCOUNT.DEALLOC.SMPOOL 0x80 ;  /* 0x000000800000784c */ /* 0x000fe20000000000 */
[----:B----4-:R-:W-:Y:S02]  /*4860*/  ULEA UR6, UR6, UR4, 0x18 ;  /* 0x0000000406067291 */ /* 0x010fe4000f8ec0ff */
[----:B------:R-:W-:-:S07]  /*4870*/  ULEA UR4, UR22, UR18, 0x3 ;  /* 0x0000001216047291 */ /* 0x000fce000f8e18ff */
[----:B------:R2:W-:Y:S02]  /*4880*/  @P0 STS.U8 [UR6+0x1c], R0 ;  /* 0x00001c00ff000988 */ /* 0x0005e40008000006 */
[----:B------:R-:W4:Y:S02]  /*4890*/  SYNCS.PHASECHK.TRANS64.TRYWAIT P0, [UR4], R3 ;  /* 0x00000003ff0075a7 */ /* 0x000f240008001104 */
[----:B--2-4-:R-:W-:Y:S05]  /*48a0*/  @!P0 BRA `(.L_x_85) ;  /* 0x0000003c00088947 */ /* 0x014fea0003800000 */
.L_x_184:
[----:B------:R-:W-:-:S04]  /*48b0*/  UIADD3 UR4, UPT, UPT, UR22, 0x1, URZ ;  /* 0x0000000116047890 */ /* 0x000fc8000fffe0ff */
[----:B------:R-:W-:-:S04]  /*48c0*/  UISETP.NE.AND UP0, UPT, UR4, 0x2, UPT ;  /* 0x000000020400788c */ /* 0x000fc8000bf05270 */
[----:B---3--:R-:W-:Y:S02]  /*48d0*/  USEL UR5, URZ, 0x1, UP0 ;  /* 0x00000001ff057887 */ /* 0x008fe40008000000 */
[----:B------:R-:W-:-:S04]  /*48e0*/  USEL UR4, UR4, URZ, UP0 ;  /* 0x000000ff04047287 */ /* 0x000fc80008000000 */
[----:B------:R-:W-:Y:S01]  /*48f0*/  ULEA UR4, UR4, UR18, 0x3 ;  /* 0x0000001204047291 */ /* 0x000fe2000f8e18ff */
[----:B--2---:R-:W-:-:S04]  /*4900*/  LOP3.LUT R3, R9, UR5, RZ, 0x3c, !PT ;  /* 0x0000000509037c12 */ /* 0x004fc8000f8e3cff */
[----:B------:R-:W-:-:S04]  /*4910*/  SHF.L.U32 R3, R3, 0x1f, RZ ;  /* 0x0000001f03037819 */ /* 0x000fc800000006ff */
[----:B------:R-:W2:Y:S02]  /*4920*/  SYNCS.PHASECHK.TRANS64.TRYWAIT P0, [UR4], R3 ;  /* 0x00000003ff0075a7 */ /* 0x000ea40008001104 */
[----:B--2---:R-:W-:Y:S05]  /*4930*/  @!P0 BRA `(.L_x_86) ;  /* 0x0000003800fc8947 */ /* 0x004fea0003800000 */
.L_x_186:
[----:B------:R-:W-:Y:S01]  /*4940*/  NOP ;  /* 0x0000000000007918 */ /* 0x000fe20000000000 */
[----:B--2---:R-:W2:Y:S01]  /*4950*/  LDS R0, [UR6+0x14] ;  /* 0x00001406ff007984 */ /* 0x004ea20008000800 */
[----:B------:R-:W-:Y:S01]  /*4960*/  LOP3.LUT R2, R2, 0xffff, RZ, 0xc0, !PT ;  /* 0x0000ffff02027812 */ /* 0x000fe200078ec0ff */
[----:B------:R-:W-:Y:S02]  /*4970*/  IMAD.MOV.U32 R3, RZ, RZ, 0xffff ;  /* 0x0000ffffff037424 */ /* 0x000fe400078e00ff */
[----:B------:R-:W-:Y:S01]  /*4980*/  IMAD.MOV.U32 R5, RZ, RZ, 0x1 ;  /* 0x00000001ff057424 */ /* 0x000fe200078e00ff */
[----:B------:R-:W-:-:S04]  /*4990*/  SHF.R.U32.HI R2, RZ, 0x5, R2 ;  /* 0x00000005ff027819 */ /* 0x000fc80000011602 */
[-C--:B------:R-:W-:Y:S02]  /*49a0*/  SHF.L.U32 R3, R3, R2.reuse, RZ ;  /* 0x0000000203037219 */ /* 0x080fe400000006ff */
[----:B------:R-:W-:Y:S02]  /*49b0*/  SHF.L.U32 R5, R5, R2, RZ ;  /* 0x0000000205057219 */ /* 0x000fe400000006ff */
[----:B--2---:R-:W-:-:S04]  /*49c0*/  LOP3.LUT R0, R0, R3, RZ, 0xc0, !PT ;  /* 0x0000000300007212 */ /* 0x004fc800078ec0ff */
[----:B------:R-:W-:-:S13]  /*49d0*/  ISETP.NE.AND P0, PT, R0, R3, PT ;  /* 0x000000030000720c */ /* 0x000fda0003f05270 */
[----:B------:R-:W-:Y:S05]  /*49e0*/  @P0 BRA `(.L_x_87) ;  /* 0x00000000005c0947 */ /* 0x000fea0003800000 */
[----:B------:R-:W2:Y:S02]  /*49f0*/  LDS R0, [UR6+0x18] ;  /* 0x00001806ff007984 */ /* 0x000ea40008000800 */
[----:B--2---:R-:W-:-:S04]  /*4a00*/  LOP3.LUT R0, R0, R5, RZ, 0xc0, !PT ;  /* 0x0000000500007212 */ /* 0x004fc800078ec0ff */
[----:B------:R-:W-:-:S13]  /*4a10*/  ISETP.NE.AND P0, PT, R0, R5, PT ;  /* 0x000000050000720c */ /* 0x000fda0003f05270 */
[----:B------:R-:W-:Y:S05]  /*4a20*/  @P0 BRA `(.L_x_88) ;  /* 0x0000000000400947 */ /* 0x000fea0003800000 */
[----:B------:R-:W-:Y:S01]  /*4a30*/  R2UR UR4, R3 ;  /* 0x00000000030472ca */ /* 0x000fe200000e0000 */
[----:B------:R-:W2:Y:S01]  /*4a40*/  S2R R2, SR_LANEID ;  /* 0x0000000000027919 */ /* 0x000ea20000000000 */
[----:B------:R-:W-:-:S04]  /*4a50*/  LOP3.LUT R5, RZ, R5, RZ, 0x33, !PT ;  /* 0x00000005ff057212 */ /* 0x000fc800078e33ff */
[----:B------:R-:W3:Y:S07]  /*4a60*/  REDUX UR7, R5 ;  /* 0x00000000050773c4 */ /* 0x000eee0000000000 */
[----:B------:R-:W-:-:S03]  /*4a70*/  ULOP3.LUT UR5, URZ, UR4, URZ, 0x33, !UPT ;  /* 0x00000004ff057292 */ /* 0x000fc6000f8e33ff */
[----:B------:R-:W-:Y:S02]  /*4a80*/  VOTEU.ANY UR4, UPT, PT ;  /* 0x0000000000047886 */ /* 0x000fe400038e0100 */
[----:B------:R-:W-:Y:S01]  /*4a90*/  UFLO.U32 UR4, UR4 ;  /* 0x00000004000472bd */ /* 0x000fe200080e0000 */
[----:B------:R-:W-:-:S04]  /*4aa0*/  IMAD.U32 R0, RZ, RZ, UR5 ;  /* 0x00000005ff007e24 */ /* 0x000fc8000f8e00ff */
[----:B------:R-:W4:Y:S02]  /*4ab0*/  REDUX UR8, R0 ;  /* 0x00000000000873c4 */ /* 0x000f240000000000 */
[----:B------:R1:W-:Y:S01]  /*4ac0*/  UTCATOMSWS.AND URZ, UR5 ;  /* 0x0000000500ff79e3 */ /* 0x0003e20008000000 */
[----:B--2---:R-:W-:Y:S01]  /*4ad0*/  ISETP.EQ.U32.AND P0, PT, R2, UR4, PT ;  /* 0x0000000402007c0c */ /* 0x004fe2000bf02070 */
[----:B---3--:R-:W-:Y:S02]  /*4ae0*/  IMAD.U32 R2, RZ, RZ, UR7 ;  /* 0x00000007ff027e24 */ /* 0x008fe4000f8e00ff */
[----:B----4-:R-:W-:-:S10]  /*4af0*/  IMAD.U32 R3, RZ, RZ, UR8 ;  /* 0x00000008ff037e24 */ /* 0x010fd4000f8e00ff */
[----:B------:R2:W-:Y:S04]  /*4b00*/  @P0 ATOMS.AND RZ, [UR6+0x14], R3 ;  /* 0x00001403ffff098c */ /* 0x0005e8000a800006 */
[----:B------:R2:W-:Y:S01]  /*4b10*/  @P0 ATOMS.AND RZ, [UR6+0x18], R2 ;  /* 0x00001802ffff098c */ /* 0x0005e2000a800006 */
[----:B-1----:R-:W-:Y:S05]  /*4b20*/  BRA `(.L_x_89) ;  /* 0x0000000000147947 */ /* 0x002fea0003800000 */
.L_x_88:
[----:B------:R-:W-:Y:S02]  /*4b30*/  MOV R2, 0x4b50 ;  /* 0x00004b5000027802 */ /* 0x000fe40000000f00 */
[----:B-1---5:R-:W-:Y:S05]  /*4b40*/  CALL.REL.NOINC `($__internal_0_$__cuda_sm10x_tcgen05_guardrail_trap_col_being_dealloced_not_returned_by_alloc) ;  /* 0x0000003c001c7944 */ /* 0x022fea0003c00000 */
[----:B------:R-:W-:Y:S05]  /*4b50*/  BRA `(.L_x_89) ;  /* 0x0000000000087947 */ /* 0x000fea0003800000 */
.L_x_87:
[----:B------:R-:W-:Y:S02]  /*4b60*/  MOV R2, 0x4b80 ;  /* 0x00004b8000027802 */ /* 0x000fe40000000f00 */
[----:B-1---5:R-:W-:Y:S05]  /*4b70*/  CALL.REL.NOINC `($__internal_2_$__cuda_sm10x_tcgen05_guardrail_trap_unallocated_columns_being_dealloced) ;  /* 0x0000003c00287944 */ /* 0x022fea0003c00000 */
.L_x_89:
[----:B------:R-:W-:Y:S01]  /*4b80*/  NOP ;  /* 0x0000000000007918 */ /* 0x000fe20000000000 */
[----:B------:R-:W-:Y:S05]  /*4b90*/  EXIT ;  /* 0x000000000000794d */ /* 0x000fea0003800000 */
.L_x_73:
[----:B------:R-:W-:-:S09]  /*4ba0*/  UISETP.NE.OR UP0, UPT, UR18, 0x3, !UP3 ;  /* 0x000000031200788c */ /* 0x000fd2000df05670 */
[----:B------:R-:W-:Y:S05]  /*4bb0*/  BRA.U UP0, `(.L_x_90) ;  /* 0x0000000d005c7547 */ /* 0x000fea000b800000 */
[----:B------:R-:W2:Y:S01]  /*4bc0*/  LDCU.64 UR4, c[0x0][0x888] ;  /* 0x00011100ff0477ac */ /* 0x000ea20008000a00 */
[----:B------:R-:W3:Y:S01]  /*4bd0*/  S2UR UR8, SR_CgaCtaId ;  /* 0x00000000000879c3 */ /* 0x000ee20000008800 */
[----:B------:R-:W-:Y:S01]  /*4be0*/  HFMA2 R10, -RZ, RZ, 0, 5.9604644775390625e-08 ;  /* 0x00000001ff0a7431 */ /* 0x000fe200000001ff */
[----:B------:R-:W-:Y:S01]  /*4bf0*/  MOV R8, RZ ;  /* 0x000000ff00087202 */ /* 0x000fe20000000f00 */
[----:B------:R-:W4:Y:S01]  /*4c00*/  LDCU UR27, c[0x0][0x370] ;  /* 0x00006e00ff1b77ac */ /* 0x000f220008000800 */
[----:B------:R-:W-:Y:S01]  /*4c10*/  HFMA2 R2, -RZ, RZ, 0, 0.00048828125 ;  /* 0x00001000ff027431 */ /* 0x000fe200000001ff */
[----:B------:R-:W4:Y:S03]  /*4c20*/  LDCU.128 UR28, c[0x0][0xb10] ;  /* 0x00016200ff1c77ac */ /* 0x000f260008000c00 */
[----:B------:R-:W1:Y:S01]  /*4c30*/  LDC.64 R12, c[0x0][0x348] ;  /* 0x0000d200ff0c7b82 */ /* 0x000e620000000a00 */
[----:B------:R-:W3:Y:S01]  /*4c40*/  LDCU UR26, c[0x0][0x374] ;  /* 0x00006e80ff1a77ac */ /* 0x000ee20008000800 */
[----:B------:R-:W3:Y:S01]  /*4c50*/  LDCU.64 UR24, c[0x0][0x890] ;  /* 0x00011200ff1877ac */ /* 0x000ee20008000a00 */
[----:B------:R-:W3:Y:S01]  /*4c60*/  LDCU UR18, c[0x0][0xb0c] ;  /* 0x00016180ff1277ac */ /* 0x000ee20008000800 */
[----:B--2---:R-:W-:Y:S01]  /*4c70*/  UISETP.NE.U32.AND UP0, UPT, UR4, URZ, UPT ;  /* 0x000000ff0400728c */ /* 0x004fe2000bf05070 */
[----:B------:R-:W2:Y:S01]  /*4c80*/  LDCU UR38, c[0x0][0xb20] ;  /* 0x00016400ff2677ac */ /* 0x000ea20008000800 */
[----:B------:R-:W2:Y:S01]  /*4c90*/  LDCU UR4, c[0x0][0xb30] ;  /* 0x00016600ff0477ac */ /* 0x000ea20008000800 */
[----:B------:R-:W-:Y:S01]  /*4ca0*/  UMOV UR19, 0x400 ;  /* 0x0000040000137882 */ /* 0x000fe20000000000 */
[----:B----4-:R-:W-:-:S02]  /*4cb0*/  UIMAD.WIDE.U32 UR36, UR27, UR28, URZ ;  /* 0x0000001c1b2472a5 */ /* 0x010fc4000f8e00ff */
[----:B---3--:R-:W-:Y:S02]  /*4cc0*/  UIMAD.WIDE.U32 UR6, UR26, UR31, URZ ;  /* 0x0000001f1a0672a5 */ /* 0x008fe4000f8e00ff */
[----:B------:R-:W-:Y:S02]  /*4cd0*/  ULEA UR19, UR8, UR19, 0x18 ;  /* 0x0000001308137291 */ /* 0x000fe4000f8ec0ff */
[----:B------:R-:W-:Y:S02]  /*4ce0*/  USEL UR33, URZ, 0x1, UP6 ;  /* 0x00000001ff217887 */ /* 0x000fe4000b000000 */
[----:B------:R-:W-:Y:S02]  /*4cf0*/  UISETP.NE.U32.AND UP6, UPT, UR24, URZ, UPT ;  /* 0x000000ff1800728c */ /* 0x000fe4000bfc5070 */
[----:B------:R-:W-:Y:S02]  /*4d00*/  UIADD3 UR34, UPT, UPT, UR19, 0x1b0, URZ ;  /* 0x000001b013227890 */ /* 0x000fe4000fffe0ff */
[----:B------:R-:W-:-:S02]  /*4d10*/  UIADD3 UR32, UPT, UPT, UR19, 0x1d8, URZ ;  /* 0x000001d813207890 */ /* 0x000fc4000fffe0ff */
[----:B------:R-:W-:Y:S02]  /*4d20*/  UISETP.NE.AND.EX UP5, UPT, UR5, URZ, UPT, UP0 ;  /* 0x000000ff0500728c */ /* 0x000fe4000bfa5300 */
[----:B------:R-:W-:Y:S01]  /*4d30*/  UISETP.NE.AND UP0, UPT, UR39, 0x1, UPT ;  /* 0x000000012700788c */ /* 0x000fe2000bf05270 */
[----:B------:R-:W-:Y:S01]  /*4d40*/  UMOV UR36, UR37 ;  /* 0x0000002500247c82 */ /* 0x000fe20008000000 */
[----:B------:R-:W-:Y:S01]  /*4d50*/  UMOV UR35, UR7 ;  /* 0x0000000700237c82 */ /* 0x000fe20008000000 */
[----:B------:R-:W-:Y:S02]  /*4d60*/  UISETP.NE.AND UP0, UPT, UR18, 0x1, UPT ;  /* 0x000000011200788c */ /* 0x000fe4000bf05270 */
[----:B------:R-:W-:Y:S02]  /*4d70*/  UPLOP3.LUT UP1, UPT, UPT, UPT, UPT, 0x40, 0x4 ;  /* 0x000000000004789c */ /* 0x000fe40003f2e870 */
[----:B------:R-:W-:Y:S01]  /*4d80*/  UISETP.GE.AND UP3, UPT, UR39, 0x1, UPT ;  /* 0x000000012700788c */ /* 0x000fe2000bf66270 */
[----:B------:R-:W3:Y:S01]  /*4d90*/  LDCU.64 UR16, c[0x0][0xb28] ;  /* 0x00016500ff1077ac */ /* 0x000ee20008000a00 */
[----:B------:R-:W-:-:S02]  /*4da0*/  UISETP.NE.AND.EX UP6, UPT, UR25, URZ, UPT, UP6 ;  /* 0x000000ff1900728c */ /* 0x000fc4000bfc5360 */
[----:B------:R-:W-:Y:S02]  /*4db0*/  UPRMT UR34, UR8, 0x654, UR34 ;  /* 0x0000065408227896 */ /* 0x000fe40008000022 */
[----:B------:R-:W-:Y:S02]  /*4dc0*/  UPRMT UR32, URZ, 0x654, UR32 ;  /* 0x00000654ff207896 */ /* 0x000fe40008000020 */
[----:B------:R-:W-:Y:S02]  /*4dd0*/  USHF.R.U32.HI UR36, URZ, UR29, UR36 ;  /* 0x0000001dff247299 */ /* 0x000fe40008011624 */
[----:B--2---:R-:W-:Y:S02]  /*4de0*/  USHF.R.U32.HI UR35, URZ, UR38, UR35 ;  /* 0x00000026ff237299 */ /* 0x004fe40008011623 */
[----:B------:R-:W-:Y:S02]  /*4df0*/  UISETP.NE.AND UP0, UPT, UR30, 0x1, UPT ;  /* 0x000000011e00788c */ /* 0x000fe4000bf05270 */
[----:B-1----:R-:W-:-:S11]  /*4e00*/  UISETP.NE.AND UP4, UPT, UR4, 0x1, UPT ;  /* 0x000000010400788c */ /* 0x002fd6000bf85270 */
.L_x_98:
[----:B------:R-:W-:Y:S04]  /*4e10*/  SHF.L.U32 R3, R8, 0x1f, RZ ;  /* 0x0000001f08037819 */ /* 0x000fe800000006ff */
[----:B-1----:R-:W1:Y:S02]  /*4e20*/  SYNCS.PHASECHK.TRANS64.TRYWAIT P0, [UR19+0x1d0], R3 ;  /* 0x0001d003ff0075a7 */ /* 0x002e640008001113 */
[----:B-1----:R-:W-:Y:S05]  /*4e30*/  @!P0 BRA `(.L_x_91) ;  /* 0x0000003400d48947 */ /* 0x002fea0003800000 */
.L_x_188:
[----:B------:R-:W2:Y:S01]  /*4e40*/  LDS.128 R4, [UR19+0x210] ;  /* 0x00021013ff047984 */ /* 0x000ea20008000c00 */
[----:B------:R-:W-:Y:S01]  /*4e50*/  UISETP.GE.AND UP0, UPT, UR39, 0x1, UPT ;  /* 0x000000012700788c */ /* 0x000fe2000bf06270 */
[----:B------:R-:W-:Y:S01]  /*4e60*/  @!PT LDS RZ, [RZ] ;  /* 0x00000000fffff984 */ /* 0x000fe20000000800 */
[----:B------:R-:W-:Y:S01]  /*4e70*/  @!PT LDS RZ, [RZ] ;  /* 0x00000000fffff984 */ /* 0x000fe20000000800 */
[----:B------:R-:W-:Y:S01]  /*4e80*/  @!PT LDS RZ, [RZ] ;  /* 0x00000000fffff984 */ /* 0x000fe20000000800 */
[----:B------:R-:W-:Y:S01]  /*4e90*/  @!PT LDS RZ, [RZ] ;  /* 0x00000000fffff984 */ /* 0x000fe20000000800 */
[----:B------:R4:W-:Y:S06]  /*4ea0*/  MEMBAR.ALL.CTA ;  /* 0x0000000000007992 */ /* 0x0009ec0000008000 */
[----:B----4-:R-:W4:Y:S02]  /*4eb0*/  FENCE.VIEW.ASYNC.S ;  /* 0x00000000000073c6 */ /* 0x010f240000000000 */
[----:B----4-:R-:W-:Y:S01]  /*4ec0*/  SYNCS.ARRIVE.TRANS64.RED.A1T0 RZ, [UR32], RZ ;  /* 0x000000ffffff79a7 */ /* 0x010fe20008100420 */
[----:B--2---:R-:W-:Y:S11]  /*4ed0*/  LOP3.LUT P0, RZ, R6, 0x1, RZ, 0xc0, !PT ;  /* 0x0000000106ff7812 */ /* 0x004ff6000780c0ff */
[----:B------:R-:W-:Y:S02]  /*4ee0*/  @!UPT UIADD3 URZ, UPT, UPT, URZ, URZ, URZ ;  /* 0x000000fffffff290 */ /* 0x000fe4000fffe0ff */
[----:B------:R-:W-:Y:S01]  /*4ef0*/  VOTEU.ANY UP3, P0 ;  /* 0x0000000000ff7886 */ /* 0x000fe20000060100 */
[----:B------:R-:W-:Y:S11]  /*4f00*/  PLOP3.LUT P1, PT, PT, PT, UP3, 0x80, 0x8 ;  /* 0x000000000008781c */ /* 0x000ff60003f2f038 */
[----:B------:R-:W-:Y:S02]  /*4f10*/  @!UPT UIADD3 URZ, UPT, UPT, URZ, URZ, URZ ;  /* 0x000000fffffff290 */ /* 0x000fe4000fffe0ff */
[----:B-1----:R-:W-:Y:S02]  /*4f20*/  @P1 MOV R3, R4 ;  /* 0x0000000400031202 */ /* 0x002fe40000000f00 */
[----:B------:R-:W-:Y:S02]  /*4f30*/  @P1 LOP3.LUT R0, R5, 0xffff, RZ, 0xc0, !PT ;  /* 0x0000ffff05001812 */ /* 0x000fe400078ec0ff */
[----:B------:R-:W-:Y:S02]  /*4f40*/  @P1 R2UR UR5, R3 ;  /* 0x00000000030512ca */ /* 0x000fe400000e0000 */
[----:B------:R-:W-:Y:S11]  /*4f50*/  @P1 R2UR UR4, R0 ;  /* 0x00000000000412ca */ /* 0x000ff600000e0000 */
[----:B------:R-:W-:Y:S02]  /*4f60*/  @UP3 UMOV UR15, UR5 ;  /* 0x00000005000f3c82 */ /* 0x000fe40008000000 */
[----:B------:R-:W-:Y:S01]  /*4f70*/  @UP3 UMOV UR14, UR4 ;  /* 0x00000004000e3c82 */ /* 0x000fe20008000000 */
[----:B------:R-:W-:Y:S05]  /*4f80*/  BRA.U !UP0, `(.L_x_92) ;  /* 0x0000000108c07547 */ /* 0x000fea000b800000 */
[----:B------:R-:W-:Y:S02]  /*4f90*/  UIMAD.WIDE.U32 UR8, UR14, UR31, URZ ;  /* 0x0000001f0e0872a5 */ /* 0x000fe4000f8e00ff */
[----:B------:R-:W-:Y:S02]  /*4fa0*/  UP2UR UR22, UPR, URZ, 0x4 ;  /* 0x00000004ff167883 */ /* 0x000fe40008000000 */
[----:B------:R-:W-:Y:S02]  /*4fb0*/  UISETP.NE.AND UP2, UPT, UR30, 0x1, UPT ;  /* 0x000000011e00788c */ /* 0x000fe4000bf45270 */
[----:B------:R-:W-:Y:S02]  /*4fc0*/  UIMAD.WIDE.U32 UR10, UR15, UR28, URZ ;  /* 0x0000001c0f0a72a5 */ /* 0x000fe4000f8e00ff */
[----:B------:R-:W-:Y:S02]  /*4fd0*/  USEL UR4, UR26, UR35, !UP2 ;  /* 0x000000231a047287 */ /* 0x000fe4000d000000 */
[----:B------:R-:W-:Y:S02]  /*4fe0*/  UISETP.NE.AND UP0, UPT, UR18, 0x1, UPT ;  /* 0x000000011200788c */ /* 0x000fe4000bf05270 */
[----:B------:R-:W-:Y:S02]  /*4ff0*/  UP2UR UR23, UPR, URZ, 0x2 ;  /* 0x00000002ff177883 */ /* 0x000fe40008000000 */
[----:B------:R-:W-:Y:S02]  /*5000*/  UISETP.NE.AND UP1, UPT, UR39, 0x1, UPT ;  /* 0x000000012700788c */ /* 0x000fe4000bf25270 */
[----:B---3--:R-:W-:Y:S02]  /*5010*/  UIMAD.WIDE.U32 UR12, UR4, UR16, URZ ;  /* 0x00000010040c72a5 */ /* 0x008fe4000f8e00ff */
[----:B------:R-:W-:Y:S01]  /*5020*/  USEL UR7, UR27, UR36, !UP0 ;  /* 0x000000241b077287 */ /* 0x000fe2000c000000 */
[----:B------:R-:W-:Y:S02]  /*5030*/  UMOV UR5, UR9 ;  /* 0x0000000900057c82 */ /* 0x000fe40008000000 */
[----:B------:R-:W-:Y:S02]  /*5040*/  USHF.R.U32.HI UR6, URZ, UR38, UR5 ;  /* 0x00000026ff067299 */ /* 0x000fe40008011605 */
[----:B------:R-:W-:Y:S02]  /*5050*/  UIMAD.WIDE.U32 UR20, UR7, UR16, URZ ;  /* 0x00000010071472a5 */ /* 0x000fe4000f8e00ff */
[----:B------:R-:W-:Y:S02]  /*5060*/  USEL UR6, UR14, UR6, !UP2 ;  /* 0x000000060e067287 */ /* 0x000fe4000d000000 */
[----:B------:R-:W-:Y:S01]  /*5070*/  UISETP.NE.AND UP2, UPT, UR22, URZ, UPT ;  /* 0x000000ff1600728c */ /* 0x000fe2000bf45270 */
[----:B------:R-:W-:Y:S01]  /*5080*/  UMOV UR5, UR11 ;  /* 0x0000000b00057c82 */ /* 0x000fe20008000000 */
[----:B------:R-:W-:Y:S02]  /*5090*/  UIMAD.WIDE.U32 UR10, UR6, UR16, URZ ;  /* 0x00000010060a72a5 */ /* 0x000fe4000f8e00ff */
[----:B------:R-:W-:Y:S03]  /*50a0*/  USHF.R.U32.HI UR8, URZ, UR29, UR5 ;  /* 0x0000001dff087299 */ /* 0x000fe60008011605 */
[----:B------:R-:W-:Y:S02]  /*50b0*/  UMOV UR5, UR13 ;  /* 0x0000000d00057c82 */ /* 0x000fe40008000000 */
[----:B------:R-:W-:Y:S03]  /*50c0*/  @UP1 USHF.R.U32.HI UR4, URZ, UR17, UR5 ;  /* 0x00000011ff041299 */ /* 0x000fe60008011605 */
[----:B------:R-:W-:Y:S01]  /*50d0*/  UMOV UR5, UR21 ;  /* 0x0000001500057c82 */ /* 0x000fe20008000000 */
[----:B------:R-:W-:Y:S02]  /*50e0*/  UIMAD UR4, UR39, UR4, URZ ;  /* 0x00000004270472a4 */ /* 0x000fe4000f8e02ff */
[----:B------:R-:W-:Y:S02]  /*50f0*/  @UP1 USHF.R.U32.HI UR7, URZ, UR17, UR5 ;  /* 0x00000011ff071299 */ /* 0x000fe40008011605 */
[----:B------:R-:W-:Y:S02]  /*5100*/  USEL UR5, UR15, UR8, !UP0 ;  /* 0x000000080f057287 */ /* 0x000fe4000c000000 */
[----:B------:R-:W-:Y:S02]  /*5110*/  UIMAD UR8, UR39, UR7, URZ ;  /* 0x00000007270872a4 */ /* 0x000fe4000f8e02ff */
[----:B------:R-:W-:Y:S03]  /*5120*/  UISETP.GE.AND UP0, UPT, UR6, UR4, UPT ;  /* 0x000000040600728c */ /* 0x000fe6000bf06270 */
[----:B------:R-:W-:Y:S01]  /*5130*/  UMOV UR4, UR11 ;  /* 0x0000000b00047c82 */ /* 0x000fe20008000000 */
[----:B------:R-:W-:Y:S02]  /*5140*/  UISETP.GE.OR UP0, UPT, UR5, UR8, UP0 ;  /* 0x000000080500728c */ /* 0x000fe40008706670 */
[----:B------:R-:W-:Y:S02]  /*5150*/  USHF.R.U32.HI UR4, URZ, UR17, UR4 ;  /* 0x00000011ff047299 */ /* 0x000fe40008011604 */
[----:B------:R-:W-:Y:S02]  /*5160*/  UIMAD.WIDE.U32 UR8, UR5, UR16, URZ ;  /* 0x00000010050872a5 */ /* 0x000fe4000f8e00ff */
[----:B------:R-:W-:Y:S04]  /*5170*/  USEL UR10, UR6, UR4, !UP1 ;  /* 0x00000004060a7287 */ /* 0x000fe8000c800000 */
[----:B------:R-:W-:Y:S01]  /*5180*/  UIADD3 UR11, UPT, UPT, -UR10, URZ, URZ ;  /* 0x000000ff0a0b7290 */ /* 0x000fe2000fffe1ff */
[----:B------:R-:W-:Y:S02]  /*5190*/  @!UP0 UMOV UR4, UR9 ;  /* 0x0000000900048c82 */ /* 0x000fe40008000000 */
[----:B------:R-:W-:Y:S02]  /*51a0*/  @!UP0 USHF.R.U32.HI UR4, URZ, UR17, UR4 ;  /* 0x00000011ff048299 */ /* 0x000fe40008011604 */
[----:B------:R-:W-:Y:S02]  /*51b0*/  UIMAD UR8, UR39, UR11, UR6 ;  /* 0x0000000b270872a4 */ /* 0x000fe4000f8e0206 */
[----:B------:R-:W-:Y:S02]  /*51c0*/  @!UP0 USEL UR4, UR5, UR4, !UP1 ;  /* 0x0000000405048287 */ /* 0x000fe4000c800000 */
[----:B------:R-:W-:Y:S02]  /*51d0*/  UISETP.NE.AND UP1, UPT, UR23, URZ, UPT ;  /* 0x000000ff1700728c */ /* 0x000fe4000bf25270 */
[----:B------:R-:W-:Y:S02]  /*51e0*/  @!UP0 UIMAD UR8, UR7, UR8, UR4 ;  /* 0x00000008070882a4 */ /* 0x000fe4000f8e0204 */
[----:B------:R-:W-:Y:S02]  /*51f0*/  @!UP0 UIADD3 UR9, UPT, UPT, UR10, -UR4, URZ ;  /* 0x800000040a098290 */ /* 0x000fe4000fffe0ff */
[----:B------:R-:W-:Y:S02]  /*5200*/  UIADD3 UR4, UPT, UPT, -UR5, URZ, URZ ;  /* 0x000000ff05047290 */ /* 0x000fe4000fffe1ff */
[----:B------:R-:W-:Y:S02]  /*5210*/  UIADD3 UR7, UPT, UPT, -UR6, URZ, URZ ;  /* 0x000000ff06077290 */ /* 0x000fe4000fffe1ff */
[----:B------:R-:W-:Y:S02]  /*5220*/  @!UP0 UIMAD UR6, UR9, UR39, UR5 ;  /* 0x00000027090682a4 */ /* 0x000fe4000f8e0205 */
[----:B------:R-:W-:Y:S02]  /*5230*/  UIMAD UR15, UR18, UR4, UR15 ;  /* 0x00000004120f72a4 */ /* 0x000fe4000f8e020f */
[----:B------:R-:W-:Y:S01]  /*5240*/  UIMAD UR14, UR30, UR7, UR14 ;  /* 0x000000071e0e72a4 */ /* 0x000fe2000f8e020e */
[----:B------:R-:W-:Y:S02]  /*5250*/  @!UP0 UMOV UR5, UR8 ;  /* 0x0000000800058c82 */ /* 0x000fe40008000000 */
[----:B------:R-:W-:Y:S02]  /*5260*/  UIMAD UR15, UR5, UR18, UR15 ;  /* 0x00000012050f72a4 */ /* 0x000fe4000f8e020f */
[----:B------:R-:W-:Y:S11]  /*5270*/  UIMAD UR14, UR6, UR30, UR14 ;  /* 0x0000001e060e72a4 */ /* 0x000ff6000f8e020e */
[----:B------:R-:W-:Y:S01]  /*5280*/  @!UPT UIADD3 URZ, UPT, UPT, URZ, URZ, URZ ;  /* 0x000000fffffff290 */ /* 0x000fe2000fffe0ff */
.L_x_92:
[----:B------:R-:W1:Y:S01]  /*5290*/  @!UP4 LDCU.128 UR8, c[0x0][0xb10] ;  /* 0x00016200ff08c7ac */ /* 0x000e620008000c00 */
[----:B------:R-:W-:Y:S02]  /*52a0*/  ISETP.NE.U32.AND P2, PT, RZ, UR24, PT ;  /* 0x00000018ff007c0c */ /* 0x000fe4000bf45070 */
[----:B------:R-:W-:Y:S02]  /*52b0*/  SHF.L.U32 R3, R10, 0x1f, RZ ;  /* 0x0000001f0a037819 */ /* 0x000fe400000006ff */
[----:B------:R-:W-:Y:S01]  /*52c0*/  ISETP.NE.AND.EX P2, PT, RZ, UR25, PT, P2 ;  /* 0x00000019ff007c0c */ /* 0x000fe2000bf45320 */
[----:B------:R-:W2:Y:S01]  /*52d0*/  @!UP4 LDCU UR5, c[0x0][0xb0c] ;  /* 0x00016180ff05c7ac */ /* 0x000ea20008000800 */
[----:B-1----:R-:W-:Y:S07]  /*52e0*/  UIMAD.WIDE.U32 UR6, UR15, UR8, URZ ;  /* 0x000000080f0672a5 */ /* 0x002fee000f8e00ff */
[----:B------:R-:W-:Y:S01]  /*52f0*/  @!UP4 UMOV UR4, UR7 ;  /* 0x000000070004cc82 */ /* 0x000fe20008000000 */
[----:B--2---:R-:W-:Y:S02]  /*5300*/  @!UP4 UISETP.NE.AND UP0, UPT, UR5, 0x1, UPT ;  /* 0x000000010500c88c */ /* 0x004fe4000bf05270 */
[----:B------:R-:W-:Y:S02]  /*5310*/  @!UP4 USHF.R.U32.HI UR4, URZ, UR9, UR4 ;  /* 0x00000009ff04c299 */ /* 0x000fe40008011604 */
[----:B------:R-:W-:Y:S02]  /*5320*/  UIMAD.WIDE.U32 UR6, UR14, UR11, URZ ;  /* 0x0000000b0e0672a5 */ /* 0x000fe4000f8e00ff */
[----:B------:R-:W-:Y:S02]  /*5330*/  @!UP4 USEL UR8, UR15, UR4, !UP0 ;  /* 0x000000040f08c287 */ /* 0x000fe4000c000000 */
[----:B------:R-:W-:Y:S03]  /*5340*/  @!UP4 UISETP.NE.AND UP0, UPT, UR10, 0x1, UPT ;  /* 0x000000010a00c88c */ /* 0x000fe6000bf05270 */
[----:B------:R-:W-:Y:S02]  /*5350*/  @!UP4 UMOV UR6, UR7 ;  /* 0x000000070006cc82 */ /* 0x000fe40008000000 */
[----:B------:R-:W1:Y:S02]  /*5360*/  @!UP4 LDCU UR4, c[0x0][0xb20] ;  /* 0x00016400ff04c7ac */ /* 0x000e640008000800 */
[----:B-1----:R-:W-:Y:S04]  /*5370*/  @!UP4 USHF.R.U32.HI UR6, URZ, UR4, UR6 ;  /* 0x00000004ff06c299 */ /* 0x002fe80008011606 */
[----:B------:R-:W-:Y:S04]  /*5380*/  @!UP4 USEL UR6, UR14, UR6, !UP0 ;  /* 0x000000060e06c287 */ /* 0x000fe8000c000000 */
[----:B------:R-:W-:Y:S02]  /*5390*/  @!UP4 UIADD3 UR4, UPT, UPT, -UR8, UR6, URZ ;  /* 0x000000060804c290 */ /* 0x000fe4000fffe1ff */
[----:B------:R-:W-:Y:S02]  /*53a0*/  @!UP4 UIADD3 UR6, UPT, UPT, UR8, -UR6, URZ ;  /* 0x800000060806c290 */ /* 0x000fe4000fffe0ff */
[----:B------:R-:W-:Y:S02]  /*53b0*/  @!UP4 UIMAD UR15, UR4, UR5, UR15 ;  /* 0x00000005040fc2a4 */ /* 0x000fe4000f8e020f */
[----:B------:R-:W-:Y:S01]  /*53c0*/  @!UP4 UIMAD UR14, UR6, UR10, UR14 ;  /* 0x0000000a060ec2a4 */ /* 0x000fe2000f8e020e */
[----:B------:R-:W-:Y:S11]  /*53d0*/  BRA.U UP1, `(.L_x_93) ;  /* 0x0000000101107547 */ /* 0x000ff6000b800000 */
[----:B------:R-:W-:Y:S04]  /*53e0*/  MOV R0, UR33 ;  /* 0x0000002100007c02 */ /* 0x000fe80008000f00 */
[----:B------:R-:W-:Y:S04]  /*53f0*/  SHF.L.U32 R9, R0, 0x1f, RZ ;  /* 0x0000001f00097819 */ /* 0x000fe800000006ff */
[----:B------:R-:W1:Y:S02]  /*5400*/  SYNCS.PHASECHK.TRANS64.TRYWAIT P0, [UR19+0x1c8], R9 ;  /* 0x0001c809ff0075a7 */ /* 0x000e640008001113 */
[----:B-1----:R-:W-:Y:S05]  /*5410*/  @!P0 BRA `(.L_x_94) ;  /* 0x0000003000748947 */ /* 0x002fea0003800000 */
.L_x_93:
[----:B------:R-:W-:Y:S05]  /*5420*/  BRA.U !UP6, `(.L_x_95) ;  /* 0x000000010e387547 */ /* 0x000fea000b800000 */
[----:B------:R-:W-:Y:S01]  /*5430*/  UPLOP3.LUT UP2, UPT, UPT, UPT, UP5, 0x80, 0x8 ;  /* 0x000000000008789c */ /* 0x000fe20003f4f050 */
[----:B-1----:R-:W-:Y:S01]  /*5440*/  HFMA2 R0, -RZ, RZ, 0, 5.9604644775390625e-08 ;  /* 0x00000001ff007431 */ /* 0x002fe200000001ff */
[----:B------:R-:W1:Y:S01]  /*5450*/  LDCU.64 UR8, c[0x0][0x358] ;  /* 0x00006b00ff0877ac */ /* 0x000e620008000a00 */
[----:B------:R-:W-:Y:S03]  /*5460*/  IMAD.MOV.U32 R88, RZ, RZ, 0x1 ;  /* 0x00000001ff587424 */ /* 0x000fe600078e00ff */
[----:B------:R-:W-:Y:S05]  /*5470*/  PLOP3.LUT P0, PT, PT, PT, UP2, 0x80, 0x8 ;  /* 0x000000000008781c */ /* 0x000fea0003f0f028 */
[----:B------:R-:W2:Y:S01]  /*5480*/  @UP2 LDCU.64 UR4, c[0x0][0x888] ;  /* 0x00011100ff0427ac */ /* 0x000ea20008000a00 */
[----:B------:R-:W-:Y:S07]  /*5490*/  @UP2 UIMAD UR6, UR45, UR24, URZ ;  /* 0x000000182d0622a4 */ /* 0x000fee000f8e02ff */
[----:B------:R-:W-:Y:S01]  /*54a0*/  @!P0 PRMT R88, R0, 0x7610, R88 ;  /* 0x0000761000588816 */ /* 0x000fe20000000058 */
[----:B--2---:R-:W-:Y:S06]  /*54b0*/  @UP2 UIMAD.WIDE UR4, UR6, 0x4, UR4 ;  /* 0x00000004060428a5 */ /* 0x004fec000f8e0204 */
[----:B------:R-:W-:Y:S01]  /*54c0*/  IMAD.U32 R14, RZ, RZ, UR4 ;  /* 0x00000004ff0e7e24 */ /* 0x000fe2000f8e00ff */
[----:B------:R-:W-:Y:S04]  /*54d0*/  MOV R15, UR5 ;  /* 0x00000005000f7c02 */ /* 0x000fe80008000f00 */
[----:B------:R-:W2:Y:S01]  /*54e0*/  @!UP2 LDCU UR4, c[0x0][0x880] ;  /* 0x00011000ff04a7ac */ /* 0x000ea20008000800 */
[----:B-1---5:R4:W5:Y:S02]  /*54f0*/  @P0 LDG.E R39, desc[UR8][R14.64] ;  /* 0x000000080e270981 */ /* 0x022964000c1e1900 */
[----:B--2-4-:R-:W-:Y:S07]  /*5500*/  @!P0 IMAD.U32 R39, RZ, RZ, UR4 ;  /* 0x00000004ff278e24 */ /* 0x014fee000f8e00ff */
.L_x_95:
[----:B-----5:R-:W-:Y:S01]  /*5510*/  @!P2 FSETP.EQ.AND P0, PT, R39, RZ, PT ;  /* 0x000000ff2700a20b */ /* 0x020fe20003f02000 */
[----:B------:R-:W-:Y:S01]  /*5520*/  @!UPT UIADD3 URZ, UPT, UPT, URZ, URZ, URZ ;  /* 0x000000fffffff290 */ /* 0x000fe2000fffe0ff */
[----:B------:R-:W-:Y:S11]  /*5530*/  @!P2 BRA `(.L_x_96) ;  /* 0x000000000014a947 */ /* 0x000ff60003800000 */
[----:B------:R-:W-:Y:S02]  /*5540*/  LOP3.LUT P2, RZ, R88, 0xff, RZ, 0xc0, !PT ;  /* 0x000000ff58ff7812 */ /* 0x000fe4000784c0ff */
[----:B------:R-:W-:Y:S04]  /*5550*/  PLOP3.LUT P0, PT, PT, PT, UP2, 0x80, 0x8 ;  /* 0x000000000008781c */ /* 0x000fe80003f0f028 */
[----:B------:R-:W-:Y:S07]  /*5560*/  PLOP3.LUT P0, PT, P0, PT, PT, 0x8, 0x80 ;  /* 0x000000000080781c */ /* 0x000fee000070e170 */
[----:B------:R-:W-:Y:S11]  /*5570*/  @P2 FSETP.EQ.AND P0, PT, R39, RZ, PT ;  /* 0x000000ff2700220b */ /* 0x000ff60003f02000 */
[----:B------:R-:W-:Y:S02]  /*5580*/  @!UPT UIADD3 URZ, UPT, UPT, URZ, URZ, URZ ;  /* 0x000000fffffff290 */ /* 0x000fe4000fffe0ff */
.L_x_96:
[----:B------:R-:W2:Y:S01]  /*5590*/  SYNCS.PHASECHK.TRANS64.TRYWAIT P2, [UR19+0x1b8], R3 ;  /* 0x0001b803ff0075a7 */ /* 0x000ea20008041113 */
[----:B------:R-:W-:Y:S04]  /*55a0*/  @P1 SHF.R.U32.HI R4, RZ, 0x10, R5 ;  /* 0x00000010ff041819 */ /* 0x000fe80000011605 */
[----:B------:R-:W-:Y:S02]  /*55b0*/  @P1 R2UR UR45, R4 ;  /* 0x00000000042d12ca */ /* 0x000fe400000e0000 */
[----:B------:R-:W-:Y:S01]  /*55c0*/  ELECT P1, URZ, PT ;  /* 0x0000000000ff782f */ /* 0x000fe20003820000 */
[----:B------:R-:W-:Y:S01]  /*55d0*/  @!UPT UIADD3 URZ, UPT, UPT, URZ, URZ, URZ ;  /* 0x000000fffffff290 */ /* 0x000fe2000fffe0ff */
[----:B--2---:R-:W-:Y:S11]  /*55e0*/  @!P2 BRA `(.L_x_97) ;  /* 0x000000300018a947 */ /* 0x004ff60003800000 */
.L_x_191:
[----:B------:R-:W-:Y:S02]  /*55f0*/  PLOP3.LUT P1, PT, P0, P1, PT, 0xf2, 0x2f ;  /* 0x00000000002f781c */ /* 0x000fe40000723e72 */
[----:B------:R-:W-:Y:S02]  /*5600*/  R2UR UR40, R90 ;  /* 0x000000005a2872ca */ /* 0x000fe400000e0000 */
[----:B------:R-:W-:Y:S02]  /*5610*/  R2UR UR37, R91 ;  /* 0x000000005b2572ca */ /* 0x000fe400000e0000 */
[----:B------:R-:W-:Y:S02]  /*5620*/  LOP3.LUT R10, R10, 0x1, RZ, 0x3c, !PT ;  /* 0x000000010a0a7812 */ /* 0x000fe400078e3cff */
[----:B------:R-:W-:Y:S05]  /*5630*/  LOP3.LUT R8, R8, 0x1, RZ, 0x3c, !PT ;  /* 0x0000000108087812 */ /* 0x000fea00078e3cff */
[----:B------:R-:W-:Y:S01]  /*5640*/  VOTEU.ALL UP0, P1 ;  /* 0x0000000000ff7886 */ /* 0x000fe20000800000 */
[----:B-1----:R-:W-:Y:S04]  /*5650*/  @!P1 IADD3 R3, P0, PT, R12, 0x580, RZ ;  /* 0x000005800c039810 */ /* 0x002fe80007f1e0ff */
[----:B------:R-:W1:Y:S01]  /*5660*/  @!UP0 LDCU.128 UR20, c[0x0][0x980] ;  /* 0x00013000ff1487ac */ /* 0x000e620008000c00 */
[----:B------:R-:W-:Y:S01]  /*5670*/  @!P1 IMAD.X R0, RZ, RZ, R13, P0 ;  /* 0x000000ffff009224 */ /* 0x000fe200000e060d */
[----:B------:R-:W2:Y:S01]  /*5680*/  @!UP0 LDCU.64 UR6, c[0x0][0x990] ;  /* 0x00013200ff0687ac */ /* 0x000ea20008000a00 */
[----:B------:R-:W-:Y:S02]  /*5690*/  @!UP0 USHF.L.U32 UR11, UR44, 0x6, URZ ;  /* 0x000000062c0b8899 */ /* 0x000fe400080006ff */
[----:B------:R-:W-:Y:S02]  /*56a0*/  @!UP0 USHF.L.U32 UR10, UR46, 0x6, URZ ;  /* 0x000000062e0a8899 */ /* 0x000fe400080006ff */
[----:B-1----:R-:W-:Y:S02]  /*56b0*/  UIMAD.WIDE.U32 UR4, UR11, UR21, URZ ;  /* 0x000000150b0472a5 */ /* 0x002fe4000f8e00ff */
[----:B------:R-:W-:Y:S02]  /*56c0*/  @!UP0 UISETP.NE.AND UP1, UPT, UR20, 0x1, UPT ;  /* 0x000000011400888c */ /* 0x000fe4000bf25270 */
[----:B------:R-:W-:Y:S02]  /*56d0*/  @!UP0 UIADD3 UR8, UPT, UPT, UR19, 0x400, URZ ;  /* 0x0000040013088890 */ /* 0x000fe4000fffe0ff */
[----:B------:R-:W-:Y:S02]  /*56e0*/  @!UP0 UIADD3 UR9, UPT, UPT, UR19, 0x1b0, URZ ;  /* 0x000001b013098890 */ /* 0x000fe4000fffe0ff */
[----:B------:R-:W-:Y:S02]  /*56f0*/  UIADD3 UR46, UPT, UPT, UR14, UR40, URZ ;  /* 0x000000280e2e7290 */ /* 0x000fe4000fffe0ff */
[----:B------:R-:W-:Y:S01]  /*5700*/  UIADD3 UR44, UPT, UPT, UR15, UR37, URZ ;  /* 0x000000250f2c7290 */ /* 0x000fe2000fffe0ff */
[----:B------:R-:W-:Y:S02]  /*5710*/  @!UP0 UMOV UR4, UR5 ;  /* 0x0000000500048c82 */ /* 0x000fe40008000000 */
[----:B------:R-:W-:Y:S04]  /*5720*/  @!UP0 USHF.R.U32.HI UR4, URZ, UR22, UR4 ;  /* 0x00000016ff048299 */ /* 0x000fe80008011604 */
[----:B------:R-:W-:Y:S02]  /*5730*/  @!UP0 USEL UR12, UR11, UR4, !UP1 ;  /* 0x000000040b0c8287 */ /* 0x000fe4000c800000 */
[----:B------:R-:W-:Y:S02]  /*5740*/  @!UP0 UISETP.NE.AND UP1, UPT, UR23, 0x1, UPT ;  /* 0x000000011700888c */ /* 0x000fe4000bf25270 */
[----:B--2---:R-:W-:Y:S02]  /*5750*/  UIMAD.WIDE.U32 UR4, UR12, UR6, URZ ;  /* 0x000000060c0472a5 */ /* 0x004fe4000f8e00ff */
[----:B------:R-:W-:Y:S04]  /*5760*/  @!UP0 UPRMT UR6, URZ, 0x40, URZ ;  /* 0x00000040ff068896 */ /* 0x000fe800080000ff */
[----:B------:R-:W-:Y:S01]  /*5770*/  @!UP0 UPRMT UR6, UR6, 0x5410, URZ ;  /* 0x0000541006068896 */ /* 0x000fe200080000ff */
[----:B------:R-:W-:Y:S02]  /*5780*/  @!UP0 UMOV UR4, UR5 ;  /* 0x0000000500048c82 */ /* 0x000fe40008000000 */
[----:B------:R-:W-:Y:S04]  /*5790*/  @!UP0 USHF.R.U32.HI UR4, URZ, UR7, UR4 ;  /* 0x00000007ff048299 */ /* 0x000fe80008011604 */
[----:B------:R-:W-:Y:S02]  /*57a0*/  @!UP0 USEL UR13, UR12, UR4, !UP1 ;  /* 0x000000040c0d8287 */ /* 0x000fe4000c800000 */
[----:B------:R-:W-:Y:S02]  /*57b0*/  @!UP0 UIADD3 UR4, UPT, UPT, -UR12, URZ, URZ ;  /* 0x000000ff0c048290 */ /* 0x000fe4000fffe1ff */
[----:B------:R-:W-:Y:S02]  /*57c0*/  @!UP0 UIADD3 UR5, UPT, UPT, -UR13, URZ, URZ ;  /* 0x000000ff0d058290 */ /* 0x000fe4000fffe1ff */
[----:B------:R-:W-:Y:S02]  /*57d0*/  @!UP0 UIMAD UR11, UR20, UR4, UR11 ;  /* 0x00000004140b82a4 */ /* 0x000fe4000f8e020b */
[----:B------:R-:W-:Y:S01]  /*57e0*/  @!UP0 UIMAD UR12, UR23, UR5, UR12 ;  /* 0x00000005170c82a4 */ /* 0x000fe2000f8e020c */
[----:B------:R-:W-:Y:S01]  /*57f0*/  @!P1 R2UR UR4, R0 ;  /* 0x00000000000492ca */ /* 0x000fe200000e0000 */
[----:B------:R-:W-:Y:S01]  /*5800*/  VOTEU.ALL UP0, P1 ;  /* 0x0000000000ff7886 */ /* 0x000fe20000800000 */
[----:B------:R-:W-:Y:S01]  /*5810*/  @!P1 R2UR UR5, R3 ;  /* 0x00000000030592ca */ /* 0x000fe200000e0000 */
[----:B------:R-:W-:Y:S10]  /*5820*/  UPLOP3.LUT UP1, UPT, UPT, UPT, UPT, 0x80, 0x8 ;  /* 0x000000000008789c */ /* 0x000ff40003f2f070 */
[----:B------:R-:W-:Y:S02]  /*5830*/  IMAD.U32 R5, RZ, RZ, UR4 ;  /* 0x00000004ff057e24 */ /* 0x000fe4000f8e00ff */
[----:B------:R-:W-:Y:S03]  /*5840*/  IMAD.U32 R4, RZ, RZ, UR5 ;  /* 0x00000005ff047e24 */ /* 0x000fe6000f8e00ff */
[----:B------:R-:W-:Y:S02]  /*5850*/  @!P1 R2UR UR5, R5 ;  /* 0x00000000050592ca */ /* 0x000fe400000e0000 */
[----:B------:R-:W-:Y:S11]  /*5860*/  @!P1 R2UR UR4, R4 ;  /* 0x00000000040492ca */ /* 0x000ff600000e0000 */
[----:B------:R-:W-:Y:S02]  /*5870*/  @!UPT UIADD3 URZ, UPT, UPT, URZ, URZ, URZ ;  /* 0x000000fffffff290 */ /* 0x000fe4000fffe0ff */
[----:B------:R1:W-:Y:S01]  /*5880*/  @!UP0 UTMALDG.4D.IM2COL [UR8], [UR4], UR6 ;  /* 0x00000008040083b4 */ /* 0x0003e20008058006 */
[----:B------:R1:W-:Y:S01]  /*5890*/  @!P1 SYNCS.ARRIVE.TRANS64.RED.A0TR RZ, [UR19+0x1b0], R2 ;  /* 0x0001b002ffff99a7 */ /* 0x0003e20008300413 */
[----:B------:R-:W-:Y:S01]  /*58a0*/  SYNCS.ARRIVE.TRANS64.RED.A1T0 RZ, [UR34], RZ ;  /* 0x000000ffffff79a7 */ /* 0x000fe20008100422 */
[----:B------:R-:W-:Y:S05]  /*58b0*/  BRA.U UP3, `(.L_x_98) ;  /* 0xfffffff503547547 */ /* 0x000fea000b83ffff */
[----:B------:R-:W-:Y:S07]  /*58c0*/  MOV R0, UR19 ;  /* 0x0000001300007c02 */ /* 0x000fee0008000f00 */
.L_x_99:
[----:B--2---:R-:W-:-:S04]  /*58d0*/  SHF.L.U32 R3, R10, 0x1f, RZ ;  /* 0x0000001f0a037819 */ /* 0x004fc800000006ff */
[----:B------:R2:W4:Y:S03]  /*58e0*/  SYNCS.PHASECHK.TRANS64.TRYWAIT P0, [R0+URZ+0x1b8], R3 ;  /* 0x0001b803000075a7 */ /* 0x00052600080011ff */
[----:B----4-:R-:W-:Y:S05]  /*58f0*/  @!P0 NANOSLEEP.SYNCS 0x989680 ;  /* 0x009896800000895d */ /* 0x010fea0003900000 */
[----:B------:R-:W4:Y:S02]  /*5900*/  @!P0 SYNCS.PHASECHK.TRANS64 P0, [R0+URZ+0x1b8], R3 ;  /* 0x0001b803000085a7 */ /* 0x000f2400080010ff */
[----:B-1-34-:R-:W-:Y:S05]  /*5910*/  @P0 EXIT ;  /* 0x000000000000094d */ /* 0x01afea0003800000 */
[----:B------:R-:W-:Y:S05]  /*5920*/  BRA `(.L_x_99) ;  /* 0xfffffffc00e87947 */ /* 0x000fea000383ffff */
.L_x_90:
[----:B------:R-:W-:-:S06]  /*5930*/  UISETP.GE.AND UP0, UPT, UR18, 0x4, UPT ;  /* 0x000000041200788c */ /* 0x000fcc000bf06270 */
[----:B------:R-:W-:-:S13]  /*5940*/  PLOP3.LUT P0, PT, PT, PT, UP0, 0x80, 0x8 ;  /* 0x000000000008781c */ /* 0x000fda0003f0f008 */
[----:B-1----:R-:W-:Y:S05]  /*5950*/  @!P0 EXIT ;  /* 0x000000000000894d */ /* 0x002fea0003800000 */
[----:B------:R-:W1:Y:S08]  /*5960*/  S2UR UR4, SR_CgaCtaId ;  /* 0x00000000000479c3 */ /* 0x000e700000008800 */
[----:B------:R-:W-:Y:S01]  /*5970*/  BAR.SYNC.DEFER_BLOCKING 0x6, 0xa0 ;  /* 0x0182800000007b1d */ /* 0x000fe20000010000 */
[C---:B------:R-:W-:Y:S01]  /*5980*/  IMAD.SHL.U32 R6, R78.reuse, 0x40, RZ ;  /* 0x000000404e067824 */ /* 0x040fe200078e00ff */
[----:B------:R-:W-:Y:S01]  /*5990*/  CS2R R84, SRZ ;  /* 0x0000000000547805 */ /* 0x000fe2000001ff00 */
[----:B------:R-:W-:-:S02]  /*59a0*/  IMAD.SHL.U32 R3, R78, 0x2, RZ ;  /* 0x000000024e037824 */ /* 0x000fc400078e00ff */
[----:B------:R-:W-:Y:S01]  /*59b0*/  IMAD.SHL.U32 R87, R78, 0x20, RZ ;  /* 0x000000204e577824 */ /* 0x000fe200078e00ff */
[----:B------:R-:W-:Y:S01]  /*59c0*/  UMOV UR43, 0x400 ;  /* 0x00000400002b7882 */ /* 0x000fe20000000000 */
[----:B------:R-:W-:Y:S01]  /*59d0*/  LOP3.LUT R4, R6, 0x180, RZ, 0xc0, !PT ;  /* 0x0000018006047812 */ /* 0x000fe200078ec0ff */
[----:B------:R-:W2:Y:S01]  /*59e0*/  LDC.64 R74, c[0x0][0x888] ;  /* 0x00022200ff4a7b82 */ /* 0x000ea20000000a00 */
[C---:B------:R-:W-:Y:S01]  /*59f0*/  IMAD.SHL.U32 R5, R78.reuse, 0x10, RZ ;  /* 0x000000104e057824 */ /* 0x040fe200078e00ff */
[----:B------:R-:W-:Y:S01]  /*5a00*/  LOP3.LUT R87, R87, 0xc00, RZ, 0xc0, !PT ;  /* 0x00000c0057577812 */ /* 0x000fe200078ec0ff */
[----:B------:R-:W-:Y:S01]  /*5a10*/  IMAD.U32 R37, R78, 0x10000, RZ ;  /* 0x000100004e257824 */ /* 0x000fe200078e00ff */
[----:B------:R-:W-:Y:S01]  /*5a20*/  LOP3.LUT R3, R4, 0x20, R3, 0xf8, !PT ;  /* 0x0000002004037812 */ /* 0x000fe200078ef803 */
[----:B------:R-:W-:Y:S01]  /*5a30*/  IMAD.SHL.U32 R4, R78, 0x8, RZ ;  /* 0x000000084e047824 */ /* 0x000fe200078e00ff */
[----:B------:R-:W-:Y:S01]  /*5a40*/  LOP3.LUT R87, R87, 0x40, R6, 0xf8, !PT ;  /* 0x0000004057577812 */ /* 0x000fe200078ef806 */
[----:B------:R-:W-:Y:S01]  /*5a50*/  IMAD.MOV.U32 R36, RZ, RZ, RZ ;  /* 0x000000ffff247224 */ /* 0x000fe200078e00ff */
[----:B------:R-:W3:Y:S01]  /*5a60*/  LDC.64 R76, c[0x0][0x890] ;  /* 0x00022400ff4c7b82 */ /* 0x000ee20000000a00 */
[----:B------:R-:W-:Y:S01]  /*5a70*/  LOP3.LUT R5, R5, 0x20, RZ, 0xc0, !PT ;  /* 0x0000002005057812 */ /* 0x000fe200078ec0ff */
[----:B------:R-:W-:Y:S01]  /*5a80*/  IMAD.MOV.U32 R79, RZ, RZ, RZ ;  /* 0x000000ffff4f7224 */ /* 0x000fe200078e00ff */
[----:B------:R-:W-:Y:S01]  /*5a90*/  LOP3.LUT R4, R3, 0x30, R4, 0x78, !PT ;  /* 0x0000003003047812 */ /* 0x000fe200078e7804 */
[----:B------:R-:W4:Y:S01]  /*5aa0*/  LDCU UR53, c[0x0][0x370] ;  /* 0x00006e00ff3577ac */ /* 0x000f220008000800 */
[----:B------:R-:W-:-:S02]  /*5ab0*/  LOP3.LUT R87, R87, 0x200, R6, 0xf8, !PT ;  /* 0x0000020057577812 */ /* 0x000fc400078ef806 */
[----:B------:R-:W-:Y:S01]  /*5ac0*/  LOP3.LUT R37, R37, 0x600000, RZ, 0xc0, !PT ;  /* 0x0060000025257812 */ /* 0x000fe200078ec0ff */
[----:B-1----:R-:W-:Y:S01]  /*5ad0*/  ULEA UR43, UR4, UR43, 0x18 ;  /* 0x0000002b042b7291 */ /* 0x002fe2000f8ec0ff */
[----:B------:R-:W1:Y:S01]  /*5ae0*/  LDC.64 R72, c[0x0][0x8b0] ;  /* 0x00022c00ff487b82 */ /* 0x000e620000000a00 */
[----:B------:R-:W-:Y:S01]  /*5af0*/  LOP3.LUT R87, R87, R4, RZ, 0xfc, !PT ;  /* 0x0000000457577212 */ /* 0x000fe200078efcff */
[----:B------:R-:W1:Y:S01]  /*5b00*/  LDCU UR42, c[0x0][0xb0c] ;  /* 0x00016180ff2a77ac */ /* 0x000e620008000800 */
[----:B------:R-:W-:-:S03]  /*5b10*/  UIADD3 UR4, UPT, UPT, UR43, 0x1400, URZ ;  /* 0x000014002b047890 */ /* 0x000fc6000fffe0ff */
[----:B------:R-:W-:Y:S02]  /*5b20*/  VIADD R86, R87, UR43 ;  /* 0x0000002b57567c36 */ /* 0x000fe40008000000 */
[----:B------:R-:W4:Y:S01]  /*5b30*/  LDS R2, [UR43+0x220] ;  /* 0x0002202bff027984 */ /* 0x000f220008000800 */
[----:B------:R-:W1:Y:S01]  /*5b40*/  LDC.64 R70, c[0x0][0x8a8] ;  /* 0x00022a00ff467b82 */ /* 0x000e620000000a00 */
[----:B------:R-:W1:Y:S01]  /*5b50*/  LDCU UR38, c[0x0][0xb30] ;  /* 0x00016600ff2677ac */ /* 0x000e620008000800 */
[----:B------:R-:W-:Y:S01]  /*5b60*/  IADD3 R86, PT, PT, -R5, 0x400, R86 ;  /* 0x0000040005567810 */ /* 0x000fe20007ffe156 */
[----:B------:R-:W-:Y:S01]  /*5b70*/  IMAD.U32 R93, RZ, RZ, UR4 ;  /* 0x00000004ff5d7e24 */ /* 0x000fe2000f8e00ff */
[----:B------:R-:W1:Y:S01]  /*5b80*/  LDCU.64 UR60, c[0x0][0x888] ;  /* 0x00011100ff3c77ac */ /* 0x000e620008000a00 */
[----:B------:R-:W1:Y:S01]  /*5b90*/  LDCU.64 UR40, c[0x0][0xb28] ;  /* 0x00016500ff2877ac */ /* 0x000e620008000a00 */
[----:B------:R-:W1:Y:S01]  /*5ba0*/  LDCU.64 UR62, c[0x0][0xa90] ;  /* 0x00015200ff3e77ac */ /* 0x000e620008000a00 */
[----:B------:R-:W1:Y:S01]  /*5bb0*/  LDCU.128 UR48, c[0x0][0xb10] ;  /* 0x00016200ff3077ac */ /* 0x000e620008000c00 */
[----:B------:R-:W1:Y:S01]  /*5bc0*/  LDCU.128 UR56, c[0x0][0xa80] ;  /* 0x00015000ff3877ac */ /* 0x000e620008000c00 */
[----:B------:R-:W1:Y:S01]  /*5bd0*/  LDCU UR52, c[0x0][0x374] ;  /* 0x00006e80ff3477ac */ /* 0x000e620008000800 */
[----:B------:R-:W-:Y:S01]  /*5be0*/  UIADD3 UR55, UPT, UPT, UR43, 0x400, URZ ;  /* 0x000004002b377890 */ /* 0x000fe2000fffe0ff */
[C---:B----4-:R-:W-:Y:S01]  /*5bf0*/  VIADD R3, R2.reuse, 0x40 ;  /* 0x0000004002037836 */ /* 0x050fe20000000000 */
[----:B------:R-:W-:-:S04]  /*5c00*/  LOP3.LUT R2, R2, 0xffff, RZ, 0xc0, !PT ;  /* 0x0000ffff02027812 */ /* 0x000fc800078ec0ff */
[----:B------:R-:W-:-:S05]  /*5c10*/  LOP3.LUT R3, R3, 0xffff, RZ, 0xc0, !PT ;  /* 0x0000ffff03037812 */ /* 0x000fca00078ec0ff */
[----:B-123--:R4:W-:Y:S02]  /*5c20*/  STL.64 [R1], R2 ;  /* 0x0000000201007387 */ /* 0x00e9e40000100a00 */
.L_x_117:
[----:B----4-:R-:W-:Y:S04]  /*5c30*/  SHF.L.U32 R3, R84, 0x1f, RZ ;  /* 0x0000001f54037819 */ /* 0x010fe800000006ff */
[----:B-1----:R-:W1:Y:S02]  /*5c40*/  SYNCS.PHASECHK.TRANS64.TRYWAIT P0, [UR43+0x1d0], R3 ;  /* 0x0001d003ff0075a7 */ /* 0x002e64000800112b */
[----:B-1----:R-:W-:Y:S05]  /*5c50*/  @!P0 BRA `(.L_x_100) ;  /* 0x0000002800948947 */ /* 0x002fea0003800000 */
.L_x_193:
[----:B------:R-:W2:Y:S01]  /*5c60*/  LDS.128 R4, [UR43+0x210] ;  /* 0x0002102bff047984 */ /* 0x000ea20008000c00 */
[----:B------:R-:W-:Y:S01]  /*5c70*/  UIADD3 UR4, UPT, UPT, UR43, 0x1d8, URZ ;  /* 0x000001d82b047890 */ /* 0x000fe2000fffe0ff */
[----:B------:R-:W-:Y:S01]  /*5c80*/  IMAD R2, R36, 0x4, R1 ;  /* 0x0000000424027824 */ /* 0x000fe200078e0201 */
[----:B------:R-:W-:Y:S01]  /*5c90*/  UISETP.GE.AND UP0, UPT, UR39, 0x1, UPT ;  /* 0x000000012700788c */ /* 0x000fe2000bf06270 */
[----:B------:R-:W-:Y:S01]  /*5ca0*/  @!PT LDS RZ, [RZ] ;  /* 0x00000000fffff984 */ /* 0x000fe20000000800 */
[----:B------:R-:W-:Y:S01]  /*5cb0*/  @!PT LDS RZ, [RZ] ;  /* 0x00000000fffff984 */ /* 0x000fe20000000800 */
[----:B------:R-:W-:Y:S01]  /*5cc0*/  @!PT LDS RZ, [RZ] ;  /* 0x00000000fffff984 */ /* 0x000fe20000000800 */
[----:B------:R-:W-:Y:S01]  /*5cd0*/  @!PT LDS RZ, [RZ] ;  /* 0x00000000fffff984 */ /* 0x000fe20000000800 */
[----:B------:R3:W-:Y:S06]  /*5ce0*/  MEMBAR.ALL.CTA ;  /* 0x0000000000007992 */ /* 0x0007ec0000008000 */
[----:B---3--:R-:W3:Y:S01]  /*5cf0*/  FENCE.VIEW.ASYNC.S ;  /* 0x00000000000073c6 */ /* 0x008ee20000000000 */
[----:B------:R-:W-:Y:S09]  /*5d00*/  UPRMT UR4, URZ, 0x654, UR4 ;  /* 0x00000654ff047896 */ /* 0x000ff20008000004 */
[----:B---3--:R-:W-:Y:S01]  /*5d10*/  SYNCS.ARRIVE.TRANS64.RED.A1T0 RZ, [UR4], RZ ;  /* 0x000000ffffff79a7 */ /* 0x008fe20008100404 */
[----:B------:R-:W5:Y:S01]  /*5d20*/  LDL R2, [R2] ;  /* 0x0000000002027983 */ /* 0x000f620000100800 */
[----:B--2---:R-:W-:Y:S11]  /*5d30*/  LOP3.LUT P0, RZ, R6, 0x1, RZ, 0xc0, !PT ;  /* 0x0000000106ff7812 */ /* 0x004ff6000780c0ff */
[----:B------:R-:W-:Y:S02]  /*5d40*/  @!UPT UIADD3 URZ, UPT, UPT, URZ, URZ, URZ ;  /* 0x000000fffffff290 */ /* 0x000fe4000fffe0ff */
[----:B------:R-:W-:Y:S01]  /*5d50*/  VOTEU.ANY UP1, P0 ;  /* 0x0000000000ff7886 */ /* 0x000fe20000020100 */
[----:B------:R-:W-:Y:S01]  /*5d60*/  PLOP3.LUT P0, PT, PT, PT, UP1, 0x80, 0x8 ;  /* 0x000000000008781c */ /* 0x000fe20003f0f018 */
[----:B------:R-:W-:Y:S11]  /*5d70*/  UP2UR UR47, UPR, URZ, 0x2 ;  /* 0x00000002ff2f7883 */ /* 0x000ff60008000000 */
[----:B------:R-:W-:Y:S01]  /*5d80*/  @!UPT UIADD3 URZ, UPT, UPT, URZ, URZ, URZ ;  /* 0x000000fffffff290 */ /* 0x000fe2000fffe0ff */
[----:B-1----:R-:W-:Y:S02]  /*5d90*/  @P0 MOV R3, R4 ;  /* 0x0000000400030202 */ /* 0x002fe40000000f00 */
[----:B------:R-:W-:Y:S02]  /*5da0*/  @P0 LOP3.LUT R0, R5, 0xffff, RZ, 0xc0, !PT ;  /* 0x0000ffff05000812 */ /* 0x000fe400078ec0ff */
[----:B------:R-:W-:Y:S02]  /*5db0*/  @P0 R2UR UR5, R3 ;  /* 0x00000000030502ca */ /* 0x000fe400000e0000 */
[----:B------:R-:W-:Y:S11]  /*5dc0*/  @P0 R2UR UR4, R0 ;  /* 0x00000000000402ca */ /* 0x000ff600000e0000 */
[----:B------:R-:W-:Y:S02]  /*5dd0*/  @UP1 UMOV UR37, UR5 ;  /* 0x0000000500251c82 */ /* 0x000fe40008000000 */
[----:B------:R-:W-:Y:S01]  /*5de0*/  @UP1 UMOV UR36, UR4 ;  /* 0x0000000400241c82 */ /* 0x000fe20008000000 */
[----:B------:R-:W-:Y:S05]  /*5df0*/  BRA.U !UP0, `(.L_x_101) ;  /* 0x0000000108cc7547 */ /* 0x000fea000b800000 */
[----:B------:R-:W1:Y:S01]  /*5e00*/  LDCU UR9, c[0x0][0xb20] ;  /* 0x00016400ff0977ac */ /* 0x000e620008000800 */
[----:B------:R-:W-:Y:S02]  /*5e10*/  UIMAD.WIDE.U32 UR4, UR52, UR51, URZ ;  /* 0x00000033340472a5 */ /* 0x000fe4000f8e00ff */
[----:B------:R-:W-:Y:S02]  /*5e20*/  UIMAD.WIDE.U32 UR6, UR53, UR48, URZ ;  /* 0x00000030350672a5 */ /* 0x000fe4000f8e00ff */
[----:B------:R-:W-:Y:S02]  /*5e30*/  UIMAD.WIDE.U32 UR10, UR36, UR51, URZ ;  /* 0x00000033240a72a5 */ /* 0x000fe4000f8e00ff */
[----:B------:R-:W-:Y:S02]  /*5e40*/  UISETP.NE.AND UP0, UPT, UR50, 0x1, UPT ;  /* 0x000000013200788c */ /* 0x000fe4000bf05270 */
[----:B------:R-:W-:Y:S02]  /*5e50*/  UISETP.NE.AND UP1, UPT, UR42, 0x1, UPT ;  /* 0x000000012a00788c */ /* 0x000fe4000bf25270 */
[----:B------:R-:W-:Y:S02]  /*5e60*/  UISETP.NE.AND UP2, UPT, UR39, 0x1, UPT ;  /* 0x000000012700788c */ /* 0x000fe4000bf45270 */
[----:B------:R-:W-:Y:S01]  /*5e70*/  UIMAD.WIDE.U32 UR12, UR37, UR48, URZ ;  /* 0x00000030250c72a5 */ /* 0x000fe2000f8e00ff */
[----:B------:R-:W-:Y:S01]  /*5e80*/  UMOV UR4, UR5 ;  /* 0x0000000500047c82 */ /* 0x000fe20008000000 */
[----:B------:R-:W-:Y:S01]  /*5e90*/  UMOV UR6, UR11 ;  /* 0x0000000b00067c82 */ /* 0x000fe20008000000 */
[----:B-1----:R-:W-:Y:S03]  /*5ea0*/  USHF.R.U32.HI UR8, URZ, UR9, UR4 ;  /* 0x00000009ff087299 */ /* 0x002fe60008011604 */
[----:B------:R-:W-:Y:S02]  /*5eb0*/  UMOV UR4, UR7 ;  /* 0x0000000700047c82 */ /* 0x000fe40008000000 */
[----:B------:R-:W-:Y:S02]  /*5ec0*/  USHF.R.U32.HI UR5, URZ, UR49, UR4 ;  /* 0x00000031ff057299 */ /* 0x000fe40008011604 */
[----:B------:R-:W-:Y:S02]  /*5ed0*/  USEL UR4, UR52, UR8, !UP0 ;  /* 0x0000000834047287 */ /* 0x000fe4000c000000 */
[----:B------:R-:W-:Y:S02]  /*5ee0*/  USHF.R.U32.HI UR8, URZ, UR9, UR6 ;  /* 0x00000009ff087299 */ /* 0x000fe40008011606 */
[----:B------:R-:W-:Y:S02]  /*5ef0*/  UIMAD.WIDE.U32 UR6, UR4, UR40, URZ ;  /* 0x00000028040672a5 */ /* 0x000fe4000f8e00ff */
[----:B------:R-:W-:Y:S02]  /*5f00*/  USEL UR9, UR53, UR5, !UP1 ;  /* 0x0000000535097287 */ /* 0x000fe4000c800000 */
[----:B------:R-:W-:Y:S02]  /*5f10*/  USEL UR8, UR36, UR8, !UP0 ;  /* 0x0000000824087287 */ /* 0x000fe4000c000000 */
[----:B------:R-:W-:Y:S01]  /*5f20*/  UIMAD.WIDE.U32 UR10, UR9, UR40, URZ ;  /* 0x00000028090a72a5 */ /* 0x000fe2000f8e00ff */
[----:B------:R-:W-:Y:S01]  /*5f30*/  UMOV UR6, UR7 ;  /* 0x0000000700067c82 */ /* 0x000fe20008000000 */
[----:B------:R-:W-:Y:S01]  /*5f40*/  UMOV UR5, UR13 ;  /* 0x0000000d00057c82 */ /* 0x000fe20008000000 */
[----:B------:R-:W-:Y:S02]  /*5f50*/  @UP2 USHF.R.U32.HI UR4, URZ, UR41, UR6 ;  /* 0x00000029ff042299 */ /* 0x000fe40008011606 */
[----:B------:R-:W-:Y:S02]  /*5f60*/  USHF.R.U32.HI UR5, URZ, UR49, UR5 ;  /* 0x00000031ff057299 */ /* 0x000fe40008011605 */
[----:B------:R-:W-:Y:S02]  /*5f70*/  UIMAD UR4, UR39, UR4, URZ ;  /* 0x00000004270472a4 */ /* 0x000fe4000f8e02ff */
[----:B------:R-:W-:Y:S02]  /*5f80*/  USEL UR5, UR37, UR5, !UP1 ;  /* 0x0000000525057287 */ /* 0x000fe4000c800000 */
[----:B------:R-:W-:Y:S01]  /*5f90*/  UISETP.GE.AND UP0, UPT, UR8, UR4, UPT ;  /* 0x000000040800728c */ /* 0x000fe2000bf06270 */
[----:B------:R-:W-:Y:S01]  /*5fa0*/  UMOV UR6, UR11 ;  /* 0x0000000b00067c82 */ /* 0x000fe20008000000 */
[----:B------:R-:W-:Y:S02]  /*5fb0*/  UIMAD.WIDE.U32 UR10, UR8, UR40, URZ ;  /* 0x00000028080a72a5 */ /* 0x000fe4000f8e00ff */
[----:B------:R-:W-:Y:S04]  /*5fc0*/  @UP2 USHF.R.U32.HI UR9, URZ, UR41, UR6 ;  /* 0x00000029ff092299 */ /* 0x000fe80008011606 */
[----:B------:R-:W-:Y:S01]  /*5fd0*/  UIMAD UR6, UR39, UR9, URZ ;  /* 0x00000009270672a4 */ /* 0x000fe2000f8e02ff */
[----:B------:R-:W-:Y:S03]  /*5fe0*/  UMOV UR4, UR11 ;  /* 0x0000000b00047c82 */ /* 0x000fe60008000000 */
[----:B------:R-:W-:Y:S02]  /*5ff0*/  UISETP.GE.OR UP0, UPT, UR5, UR6, UP0 ;  /* 0x000000060500728c */ /* 0x000fe40008706670 */
[----:B------:R-:W-:Y:S02]  /*6000*/  USHF.R.U32.HI UR4, URZ, UR41, UR4 ;  /* 0x00000029ff047299 */ /* 0x000fe40008011604 */
[----:B------:R-:W-:Y:S02]  /*6010*/  UIMAD.WIDE.U32 UR6, UR5, UR40, URZ ;  /* 0x00000028050672a5 */ /* 0x000fe4000f8e00ff */
[----:B------:R-:W-:Y:S02]  /*6020*/  USEL UR11, UR8, UR4, !UP2 ;  /* 0x00000004080b7287 */ /* 0x000fe4000d000000 */
[----:B------:R-:W-:Y:S02]  /*6030*/  UIADD3 UR6, UPT, UPT, -UR5, URZ, URZ ;  /* 0x000000ff05067290 */ /* 0x000fe4000fffe1ff */
[----:B------:R-:W-:Y:S02]  /*6040*/  UIADD3 UR10, UPT, UPT, -UR11, URZ, URZ ;  /* 0x000000ff0b0a7290 */ /* 0x000fe4000fffe1ff */
[----:B------:R-:W-:Y:S02]  /*6050*/  UIMAD UR6, UR42, UR6, UR37 ;  /* 0x000000062a0672a4 */ /* 0x000fe4000f8e0225 */
[----:B------:R-:W-:Y:S01]  /*6060*/  UIMAD UR10, UR39, UR10, UR8 ;  /* 0x0000000a270a72a4 */ /* 0x000fe2000f8e0208 */
[----:B------:R-:W-:Y:S01]  /*6070*/  @!UP0 UMOV UR4, UR7 ;  /* 0x0000000700048c82 */ /* 0x000fe20008000000 */
[----:B------:R-:W-:Y:S02]  /*6080*/  UIADD3 UR7, UPT, UPT, -UR8, URZ, URZ ;  /* 0x000000ff08077290 */ /* 0x000fe4000fffe1ff */
[----:B------:R-:W-:Y:S04]  /*6090*/  @!UP0 USHF.R.U32.HI UR4, URZ, UR41, UR4 ;  /* 0x00000029ff048299 */ /* 0x000fe80008011604 */
[----:B------:R-:W-:Y:S04]  /*60a0*/  @!UP0 USEL UR4, UR5, UR4, !UP2 ;  /* 0x0000000405048287 */ /* 0x000fe8000d000000 */
[----:B------:R-:W-:Y:S02]  /*60b0*/  @!UP0 UIMAD UR9, UR9, UR10, UR4 ;  /* 0x0000000a090982a4 */ /* 0x000fe4000f8e0204 */
[----:B------:R-:W-:Y:S02]  /*60c0*/  @!UP0 UIADD3 UR10, UPT, UPT, UR11, -UR4, URZ ;  /* 0x800000040b0a8290 */ /* 0x000fe4000fffe0ff */
[----:B------:R-:W-:Y:S02]  /*60d0*/  UIMAD UR4, UR50, UR7, UR36 ;  /* 0x00000007320472a4 */ /* 0x000fe4000f8e0224 */
[----:B------:R-:W-:Y:S03]  /*60e0*/  @!UP0 UIMAD UR8, UR10, UR39, UR5 ;  /* 0x000000270a0882a4 */ /* 0x000fe6000f8e0205 */
[----:B------:R-:W-:Y:S02]  /*60f0*/  @!UP0 UMOV UR5, UR9 ;  /* 0x0000000900058c82 */ /* 0x000fe40008000000 */
[----:B------:R-:W-:Y:S02]  /*6100*/  UIMAD UR37, UR5, UR42, UR6 ;  /* 0x0000002a052572a4 */ /* 0x000fe4000f8e0206 */
[----:B------:R-:W-:Y:S11]  /*6110*/  UIMAD UR36, UR8, UR50, UR4 ;  /* 0x00000032082472a4 */ /* 0x000ff6000f8e0204 */
[----:B------:R-:W-:Y:S01]  /*6120*/  @!UPT UIADD3 URZ, UPT, UPT, URZ, URZ, URZ ;  /* 0x000000fffffff290 */ /* 0x000fe2000fffe0ff */
.L_x_101:
[----:B------:R-:W-:Y:S01]  /*6130*/  UISETP.NE.AND UP0, UPT, UR38, 0x1, UPT ;  /* 0x000000012600788c */ /* 0x000fe2000bf05270 */
[----:B------:R-:W-:Y:S04]  /*6140*/  @P0 SHF.R.U32.HI R4, RZ, 0x10, R5 ;  /* 0x00000010ff040819 */ /* 0x000fe80000011605 */
[----:B------:R-:W-:Y:S06]  /*6150*/  @P0 R2UR UR54, R4 ;  /* 0x00000000043602ca */ /* 0x000fec00000e0000 */
[----:B------:R-:W1:Y:S01]  /*6160*/  @!UP0 LDCU.128 UR12, c[0x0][0xb10] ;  /* 0x00016200ff0c87ac */ /* 0x000e620008000c00 */
[----:B------:R-:W2:Y:S01]  /*6170*/  @!UP0 LDCU UR5, c[0x0][0xb0c] ;  /* 0x00016180ff0587ac */ /* 0x000ea20008000800 */
[----:B------:R-:W3:Y:S01]  /*6180*/  @!UP0 LDCU UR10, c[0x0][0xb20] ;  /* 0x00016400ff0a87ac */ /* 0x000ee20008000800 */
[----:B-1----:R-:W-:Y:S02]  /*6190*/  UIMAD.WIDE.U32 UR8, UR37, UR12, URZ ;  /* 0x0000000c250872a5 */ /* 0x002fe4000f8e00ff */
[----:B------:R-:W-:Y:S02]  /*61a0*/  UIMAD.WIDE.U32 UR6, UR36, UR15, URZ ;  /* 0x0000000f240672a5 */ /* 0x000fe4000f8e00ff */
[----:B------:R-:W-:Y:S03]  /*61b0*/  @!UP0 UISETP.NE.AND UP1, UPT, UR14, 0x1, UPT ;  /* 0x000000010e00888c */ /* 0x000fe6000bf25270 */
[----:B------:R-:W-:Y:S01]  /*61c0*/  @!UP0 UMOV UR4, UR9 ;  /* 0x0000000900048c82 */ /* 0x000fe20008000000 */
[----:B--2---:R-:W-:Y:S02]  /*61d0*/  @!UP0 UISETP.NE.AND UP2, UPT, UR5, 0x1, UPT ;  /* 0x000000010500888c */ /* 0x004fe4000bf45270 */
[----:B------:R-:W-:Y:S01]  /*61e0*/  @!UP0 USHF.R.U32.HI UR4, URZ, UR13, UR4 ;  /* 0x0000000dff048299 */ /* 0x000fe20008011604 */
[----:B------:R-:W-:Y:S02]  /*61f0*/  @!UP0 UMOV UR6, UR7 ;  /* 0x0000000700068c82 */ /* 0x000fe40008000000 */
[----:B---3--:R-:W-:Y:S02]  /*6200*/  @!UP0 USHF.R.U32.HI UR6, URZ, UR10, UR6 ;  /* 0x0000000aff068299 */ /* 0x008fe40008011606 */
[----:B------:R-:W-:Y:S02]  /*6210*/  @!UP0 USEL UR7, UR37, UR4, !UP2 ;  /* 0x0000000425078287 */ /* 0x000fe4000d000000 */
[----:B------:R-:W-:Y:S04]  /*6220*/  @!UP0 USEL UR6, UR36, UR6, !UP1 ;  /* 0x0000000624068287 */ /* 0x000fe8000c800000 */
[----:B------:R-:W-:Y:S02]  /*6230*/  @!UP0 UIADD3 UR4, UPT, UPT, -UR7, UR6, URZ ;  /* 0x0000000607048290 */ /* 0x000fe4000fffe1ff */
[----:B------:R-:W-:Y:S02]  /*6240*/  @!UP0 UIADD3 UR6, UPT, UPT, UR7, -UR6, URZ ;  /* 0x8000000607068290 */ /* 0x000fe4000fffe0ff */
[----:B------:R-:W-:Y:S02]  /*6250*/  @!UP0 UIMAD UR37, UR4, UR5, UR37 ;  /* 0x00000005042582a4 */ /* 0x000fe4000f8e0225 */
[----:B------:R-:W-:Y:S02]  /*6260*/  @!UP0 UIMAD UR36, UR6, UR14, UR36 ;  /* 0x0000000e062482a4 */ /* 0x000fe4000f8e0224 */
[----:B------:R-:W-:Y:S09]  /*6270*/  ULOP3.LUT UP0, URZ, UR55, 0x1b0, URZ, 0xc0, !UPT ;  /* 0x000001b037ff7892 */ /* 0x000ff2000f80c0ff */
[----:B------:R-:W-:Y:S05]  /*6280*/  BRA.U !UP0, `(.L_x_102) ;  /* 0x0000000108407547 */ /* 0x000fea000b800000 */
[----:B------:R-:W1:Y:S01]  /*6290*/  LDCU.64 UR8, c[0x4][0x80] ;  /* 0x01001000ff0877ac */ /* 0x000e620008000a00 */
[----:B------:R-:W-:Y:S01]  /*62a0*/  MOV R15, 0x0 ;  /* 0x00000000000f7802 */ /* 0x000fe20000000f00 */
[----:B------:R-:W-:Y:S02]  /*62b0*/  HFMA2 R12, -RZ, RZ, 0, 5.9604644775390625e-08 ;  /* 0x00000001ff0c7431 */ /* 0x000fe400000001ff */
[----:B------:R-:W-:Y:S02]  /*62c0*/  IMAD.MOV.U32 R8, RZ, RZ, 0x70 ;  /* 0x00000070ff087424 */ /* 0x000fe400078e00ff */
[----:B------:R-:W-:Y:S01]  /*62d0*/  IMAD.MOV.U32 R13, RZ, RZ, RZ ;  /* 0x000000ffff0d7224 */ /* 0x000fe200078e00ff */
[----:B------:R-:W2:Y:S01]  /*62e0*/  LDCU.64 UR6, c[0x4][0x88] ;  /* 0x01001100ff0677ac */ /* 0x000ea20008000a00 */
[----:B------:R-:W3:Y:S01]  /*62f0*/  LDC.64 R14, c[0x4][R15] ;  /* 0x010000000f0e7b82 */ /* 0x000ee20000000a00 */
[----:B------:R-:W4:Y:S01]  /*6300*/  LDCU.64 UR4, c[0x4][0x8] ;  /* 0x01000100ff0477ac */ /* 0x000f220008000a00 */
[----:B-1----:R-:W-:Y:S01]  /*6310*/  MOV R5, UR9 ;  /* 0x0000000900057c02 */ /* 0x002fe20008000f00 */
[----:B------:R-:W-:Y:S01]  /*6320*/  IMAD.U32 R4, RZ, RZ, UR8 ;  /* 0x00000008ff047e24 */ /* 0x000fe2000f8e00ff */
[----:B--2---:R-:W-:Y:S01]  /*6330*/  MOV R7, UR7 ;  /* 0x0000000700077c02 */ /* 0x004fe20008000f00 */
[----:B------:R-:W-:Y:S01]  /*6340*/  IMAD.U32 R6, RZ, RZ, UR6 ;  /* 0x00000006ff067e24 */ /* 0x000fe2000f8e00ff */
[----:B----4-:R-:W-:Y:S01]  /*6350*/  MOV R11, UR5 ;  /* 0x00000005000b7c02 */ /* 0x010fe20008000f00 */
[----:B------:R-:W-:Y:S02]  /*6360*/  IMAD.U32 R10, RZ, RZ, UR4 ;  /* 0x00000004ff0a7e24 */ /* 0x000fe4000f8e00ff */
[----:B------:R-:W-:Y:S07]  /*6370*/  LEPC R20, `(.L_x_102) ;  /* 0x000000001014794e */ /* 0x000fee0000000000 */
[----:B---3-5:R-:W-:Y:S05]  /*6380*/  CALL.ABS.NOINC R14 ;  /* 0x000000000e007343 */ /* 0x028fea0003c00000 */
.L_x_102:
[----:B------:R-:W-:Y:S01]  /*6390*/  LOP3.LUT P0, RZ, R93, 0x1b0, RZ, 0xc0, !PT ;  /* 0x000001b05dff7812 */ /* 0x000fe2000780c0ff */
[----:B------:R-:W-:Y:S11]  /*63a0*/  BSSY.RECONVERGENT B6, `(.L_x_103) ;  /* 0x0000013000067945 */ /* 0x000ff60003800200 */
[----:B------:R-:W-:Y:S01]  /*63b0*/  @!UPT UIADD3 URZ, UPT, UPT, URZ, URZ, URZ ;  /* 0x000000fffffff290 */ /* 0x000fe2000fffe0ff */
[----:B------:R-:W-:Y:S05]  /*63c0*/  @!P0 BRA `(.L_x_104) ;  /* 0x0000000000408947 */ /* 0x000fea0003800000 */
        /* <DEDUP_REMOVED lines=16> */
.L_x_104:
[----:B------:R-:W-:Y:S05]  /*64d0*/  BSYNC.RECONVERGENT B6 ;  /* 0x0000000000067941 */ /* 0x000fea0003800200 */
.L_x_103:
[----:B------:R-:W-:Y:S02]  /*64e0*/  R2UR UR4, R92 ;  /* 0x000000005c0472ca */ /* 0x000fe400000e0000 */
[----:B------:R-:W-:Y:S02]  /*64f0*/  ISETP.NE.U32.AND P3, PT, R76, RZ, PT ;  /* 0x000000ff4c00720c */ /* 0x000fe40003f65070 */
[----:B------:R-:W-:Y:S02]  /*6500*/  ISETP.NE.U32.AND P4, PT, R72, RZ, PT ;  /* 0x000000ff4800720c */ /* 0x000fe40003f85070 */
[----:B------:R-:W-:Y:S02]  /*6510*/  ISETP.NE.AND.EX P3, PT, R77, RZ, PT, P3 ;  /* 0x000000ff4d00720c */ /* 0x000fe40003f65330 */
[----:B------:R-:W-:Y:S02]  /*6520*/  PLOP3.LUT P1, PT, PT, PT, PT, 0x8, 0x80 ;  /* 0x000000000080781c */ /* 0x000fe40003f2e170 */
[----:B------:R-:W-:Y:S03]  /*6530*/  ISETP.NE.AND.EX P4, PT, R73, RZ, PT, P4 ;  /* 0x000000ff4900720c */ /* 0x000fe60003f85340 */
[----:B------:R-:W-:Y:S06]  /*6540*/  UISETP.NE.AND UP1, UPT, UR4, URZ, UPT ;  /* 0x000000ff0400728c */ /* 0x000fec000bf25270 */
[----:B------:R-:W-:Y:S05]  /*6550*/  PLOP3.LUT P0, PT, PT, PT, UP1, 0x80, 0x8 ;  /* 0x000000000008781c */ /* 0x000fea0003f0f018 */
[----:B------:R-:W1:Y:S08]  /*6560*/  @UP1 LDCU.64 UR4, c[0x0][0x888] ;  /* 0x00011100ff0417ac */ /* 0x000e700008000a00 */
[----:B------:R-:W-:Y:S01]  /*6570*/  @P0 PLOP3.LUT P1, PT, P3, PT, PT, 0x80, 0x8 ;  /* 0x000000000008081c */ /* 0x000fe20001f2f070 */
[----:B-1----:R-:W-:Y:S04]  /*6580*/  @UP1 UISETP.NE.U32.AND UP0, UPT, UR4, URZ, UPT ;  /* 0x000000ff0400128c */ /* 0x002fe8000bf05070 */
[----:B------:R-:W-:Y:S04]  /*6590*/  @UP1 UISETP.NE.AND.EX UP0, UPT, UR5, URZ, UPT, UP0 ;  /* 0x000000ff0500128c */ /* 0x000fe8000bf05300 */
[----:B------:R-:W-:Y:S01]  /*65a0*/  @UP1 USEL UR4, URZ, 0xffffffff, UP0 ;  /* 0xffffffffff041887 */ /* 0x000fe20008000000 */
[----:B------:R-:W-:Y:S11]  /*65b0*/  @!P3 BRA `(.L_x_105) ;  /* 0x000000000030b947 */ /* 0x000ff60003800000 */
[----:B------:R-:W-:Y:S01]  /*65c0*/  ISETP.NE.U32.AND P2, PT, R74, RZ, PT ;  /* 0x000000ff4a00720c */ /* 0x000fe20003f45070 */
[----:B------:R-:W1:Y:S01]  /*65d0*/  LDCU.64 UR6, c[0x0][0x358] ;  /* 0x00006b00ff0677ac */ /* 0x000e620008000a00 */
[----:B------:R-:W-:Y:S02]  /*65e0*/  IMAD.MOV.U32 R88, RZ, RZ, 0x1 ;  /* 0x00000001ff587424 */ /* 0x000fe400078e00ff */
[----:B------:R-:W-:Y:S11]  /*65f0*/  ISETP.NE.AND.EX P2, PT, R75, RZ, PT, P2 ;  /* 0x000000ff4b00720c */ /* 0x000ff60003f45320 */
[----:B------:R-:W-:Y:S02]  /*6600*/  @!UPT UIADD3 URZ, UPT, UPT, URZ, URZ, URZ ;  /* 0x000000fffffff290 */ /* 0x000fe4000fffe0ff */
[----:B------:R-:W2:Y:S01]  /*6610*/  @P2 LDC.64 R4, c[0x0][0x888] ;  /* 0x00022200ff042b82 */ /* 0x000ea20000000a00 */
[----:B------:R-:W-:Y:S04]  /*6620*/  @P2 IMAD R0, R76, UR45, RZ ;  /* 0x0000002d4c002c24 */ /* 0x000fe8000f8e02ff */
[----:B--2---:R-:W-:Y:S04]  /*6630*/  @P2 IMAD.WIDE R4, R0, 0x4, R4 ;  /* 0x0000000400042825 */ /* 0x004fe800078e0204 */
[----:B------:R-:W-:Y:S01]  /*6640*/  HFMA2 R0, -RZ, RZ, 0, 5.9604644775390625e-08 ;  /* 0x00000001ff007431 */ /* 0x000fe200000001ff */
[----:B-1---5:R1:W5:Y:S04]  /*6650*/  @P2 LDG.E R39, desc[UR6][R4.64] ;  /* 0x0000000604272981 */ /* 0x022368000c1e1900 */
[----:B------:R-:W-:Y:S01]  /*6660*/  @!P2 PRMT R88, R0, 0x7610, R88 ;  /* 0x000076100058a816 */ /* 0x000fe20000000058 */
[----:B-1----:R-:W2:Y:S06]  /*6670*/  @!P2 LDC R39, c[0x0][0x880] ;  /* 0x00022000ff27ab82 */ /* 0x002eac0000000800 */
.L_x_105:
[----:B------:R-:W-:Y:S05]  /*6680*/  @!P4 BRA `(.L_x_106) ;  /* 0x000000000024c947 */ /* 0x000fea0003800000 */
[----:B------:R-:W-:Y:S01]  /*6690*/  ISETP.NE.U32.AND P2, PT, R70, RZ, PT ;  /* 0x000000ff4600720c */ /* 0x000fe20003f45070 */
[----:B------:R-:W1:Y:S03]  /*66a0*/  LDCU.64 UR6, c[0x0][0x358] ;  /* 0x00006b00ff0677ac */ /* 0x000e660008000a00 */
[----:B------:R-:W-:Y:S11]  /*66b0*/  ISETP.NE.AND.EX P2, PT, R71, RZ, PT, P2 ;  /* 0x000000ff4700720c */ /* 0x000ff60003f45320 */
[----:B------:R-:W-:Y:S02]  /*66c0*/  @!UPT UIADD3 URZ, UPT, UPT, URZ, URZ, URZ ;  /* 0x000000fffffff290 */ /* 0x000fe4000fffe0ff */
[----:B------:R-:W3:Y:S01]  /*66d0*/  @P2 LDC.64 R4, c[0x0][0x8a8] ;  /* 0x00022a00ff042b82 */ /* 0x000ee20000000a00 */
[----:B------:R-:W-:Y:S04]  /*66e0*/  @P2 IMAD R0, R72, UR45, RZ ;  /* 0x0000002d48002c24 */ /* 0x000fe8000f8e02ff */
[----:B---3--:R-:W-:Y:S05]  /*66f0*/  @P2 IMAD.WIDE R4, R0, 0x4, R4 ;  /* 0x0000000400042825 */ /* 0x008fea00078e0204 */
[----:B-1---5:R1:W5:Y:S02]  /*6700*/  @P2 LDG.E R38, desc[UR6][R4.64] ;  /* 0x0000000604262981 */ /* 0x022364000c1e1900 */
[----:B-1----:R-:W3:Y:S02]  /*6710*/  @!P2 LDC R38, c[0x0][0x8a0] ;  /* 0x00022800ff26ab82 */ /* 0x002ee40000000800 */
.L_x_106:
[----:B--2--5:R-:W-:Y:S01]  /*6720*/  @P0 FSETP.NEU.AND P4, PT, R39, RZ, PT ;  /* 0x000000ff2700020b */ /* 0x024fe20003f8d000 */
[----:B------:R-:W-:Y:S01]  /*6730*/  IMAD.U32 R0, RZ, RZ, UR4 ;  /* 0x00000004ff007e24 */ /* 0x000fe2000f8e00ff */
[----:B------:R-:W-:Y:S01]  /*6740*/  @P0 LOP3.LUT P2, RZ, R88, 0xff, RZ, 0xc0, !PT ;  /* 0x000000ff58ff0812 */ /* 0x000fe2000784c0ff */
[----:B------:R-:W-:Y:S01]  /*6750*/  BSSY B1, `(.L_x_107) ;  /* 0x0000035000017945 */ /* 0x000fe20003800000 */
[----:B------:R-:W-:Y:S01]  /*6760*/  @P0 SEL R5, RZ, 0xffffffff, P4 ;  /* 0xffffffffff050807 */ /* 0x000fe20002000000 */
[----:B------:R-:W-:Y:S01]  /*6770*/  IMAD.IADD R32, R37, 0x1, R2 ;  /* 0x0000000125207824 */ /* 0x000fe200078e0202 */
[----:B------:R-:W-:Y:S02]  /*6780*/  LEA R80, R36, UR43, 0x3 ;  /* 0x0000002b24507c11 */ /* 0x000fe4000f8e18ff */
[----:B------:R-:W-:Y:S02]  /*6790*/  CS2R R42, SRZ ;  /* 0x00000000002a7805 */ /* 0x000fe4000001ff00 */
[----:B------:R-:W-:Y:S02]  /*67a0*/  @P1 SEL R5, R0, R5, !P2 ;  /* 0x0000000500051207 */ /* 0x000fe40005000000 */
[----:B------:R-:W-:Y:S02]  /*67b0*/  CS2R R40, SRZ ;  /* 0x0000000000287805 */ /* 0x000fe4000001ff00 */
[----:B------:R-:W-:Y:S02]  /*67c0*/  SHF.L.U32 R3, R85, 0x1f, RZ ;  /* 0x0000001f55037819 */ /* 0x000fe400000006ff */
[----:B------:R-:W-:Y:S02]  /*67d0*/  CS2R R54, SRZ ;  /* 0x0000000000367805 */ /* 0x000fe4000001ff00 */
[----:B------:R-:W-:Y:S02]  /*67e0*/  @P0 LOP3.LUT R5, R5, 0x1, RZ, 0xc0, !PT ;  /* 0x0000000105050812 */ /* 0x000fe400078ec0ff */
[----:B------:R-:W-:Y:S02]  /*67f0*/  CS2R R52, SRZ ;  /* 0x0000000000347805 */ /* 0x000fe4000001ff00 */
[----:B------:R-:W-:Y:S02]  /*6800*/  PLOP3.LUT P5, PT, PT, PT, PT, 0x8, 0x80 ;  /* 0x000000000080781c */ /* 0x000fe40003fae170 */
[----:B------:R-:W-:Y:S11]  /*6810*/  ISETP.NE.U32.OR P1, PT, R5, 0x1, !P0 ;  /* 0x000000010500780c */ /* 0x000ff60004725470 */
[----:B------:R-:W-:Y:S02]  /*6820*/  @!UPT UIADD3 URZ, UPT, UPT, URZ, URZ, URZ ;  /* 0x000000fffffff290 */ /* 0x000fe4000fffe0ff */
[----:B------:R-:W-:Y:S04]  /*6830*/  @P1 SHF.L.U32 R4, R79, 0x1f, RZ ;  /* 0x0000001f4f041819 */ /* 0x000fe800000006ff */
[----:B------:R-:W1:Y:S01]  /*6840*/  @P1 SYNCS.PHASECHK.TRANS64.TRYWAIT P0, [UR43+0x1b0], R4 ;  /* 0x0001b004ff0015a7 */ /* 0x000e62000800112b */
[----:B------:R2:W4:Y:S01]  /*6850*/  SYNCS.PHASECHK.TRANS64.TRYWAIT P4, [R80+URZ+0x1e0], R3 ;  /* 0x0001e003500075a7 */ /* 0x00052200080811ff */
[----:B-1----:R-:W-:Y:S01]  /*6860*/  @P1 PLOP3.LUT P5, PT, P0, PT, PT, 0x8, 0x80 ;  /* 0x000000000080181c */ /* 0x002fe200007ae170 */
[----:B------:R-:W-:Y:S01]  /*6870*/  @!UPT UIADD3 URZ, UPT, UPT, URZ, URZ, URZ ;  /* 0x000000fffffff290 */ /* 0x000fe2000fffe0ff */
[----:B--2-4-:R-:W-:Y:S11]  /*6880*/  @!P1 BRA `(.L_x_108) ;  /* 0x0000000000849947 */ /* 0x014ff60003800000 */
[----:B------:R-:W-:Y:S01]  /*6890*/  ISETP.NE.U32.AND P0, PT, RZ, UR60, PT ;  /* 0x0000003cff007c0c */ /* 0x000fe2000bf05070 */
[----:B------:R-:W-:Y:S01]  /*68a0*/  BSSY B0, `(.L_x_109) ;  /* 0x0000012000007945 */ /* 0x000fe20003800000 */
[----:B------:R-:W-:Y:S02]  /*68b0*/  FSETP.NEU.AND P2, PT, R39, RZ, PT ;  /* 0x000000ff2700720b */ /* 0x000fe40003f4d000 */
[----:B------:R-:W-:Y:S02]  /*68c0*/  CS2R R54, SRZ ;  /* 0x0000000000367805 */ /* 0x000fe4000001ff00 */
[----:B------:R-:W-:Y:S02]  /*68d0*/  ISETP.NE.AND.EX P0, PT, RZ, UR61, PT, P0 ;  /* 0x0000003dff007c0c */ /* 0x000fe4000bf05300 */
[----:B------:R-:W-:Y:S02]  /*68e0*/  CS2R R52, SRZ ;  /* 0x0000000000347805 */ /* 0x000fe4000001ff00 */
[----:B------:R-:W-:Y:S02]  /*68f0*/  LOP3.LUT P1, RZ, R88, 0xff, RZ, 0xc0, !PT ;  /* 0x000000ff58ff7812 */ /* 0x000fe4000782c0ff */
[----:B------:R-:W-:Y:S02]  /*6900*/  CS2R R42, SRZ ;  /* 0x00000000002a7805 */ /* 0x000fe4000001ff00 */
[----:B------:R-:W-:Y:S02]  /*6910*/  SEL R0, RZ, 0xffffffff, P2 ;  /* 0xffffffffff007807 */ /* 0x000fe40001000000 */
[----:B------:R-:W-:Y:S02]  /*6920*/  CS2R R40, SRZ ;  /* 0x0000000000287805 */ /* 0x000fe4000001ff00 */
[----:B------:R-:W-:Y:S04]  /*6930*/  SEL R5, RZ, 0xffffffff, P0 ;  /* 0xffffffffff057807 */ /* 0x000fe80000000000 */
[----:B------:R-:W-:Y:S04]  /*6940*/  @P3 SEL R0, R5, R0, !P1 ;  /* 0x0000000005003207 */ /* 0x000fe80004800000 */
[----:B------:R-:W-:Y:S04]  /*6950*/  LOP3.LUT R0, R0, 0x1, RZ, 0xc0, !PT ;  /* 0x0000000100007812 */ /* 0x000fe800078ec0ff */
[----:B------:R-:W-:Y:S01]  /*6960*/  ISETP.NE.U32.AND P0, PT, R0, 0x1, PT ;  /* 0x000000010000780c */ /* 0x000fe20003f05070 */
[----:B------:R-:W-:Y:S01]  /*6970*/  @!UPT UIADD3 URZ, UPT, UPT, URZ, URZ, URZ ;  /* 0x000000fffffff290 */ /* 0x000fe2000fffe0ff */
[----:B------:R-:W-:Y:S11]  /*6980*/  @!P5 BRA `(.L_x_110) ;  /* 0x00000000000cd947 */ /* 0x000ff60003800000 */
[----:B------:R-:W-:Y:S04]  /*6990*/  SHF.L.U32 R5, R79, 0x1f, RZ ;  /* 0x0000001f4f057819 */ /* 0x000fe800000006ff */
[----:B------:R-:W1:Y:S02]  /*69a0*/  SYNCS.PHASECHK.TRANS64.TRYWAIT P1, [UR43+0x1b0], R5 ;  /* 0x0001b005ff0075a7 */ /* 0x000e64000802112b */
[----:B-1----:R-:W-:Y:S05]  /*69b0*/  @!P1 BRA `(.L_x_111) ;  /* 0x0000001c00549947 */ /* 0x002fea0003800000 */
.L_x_110:
[----:B------:R-:W-:Y:S05]  /*69c0*/  BSYNC B0 ;  /* 0x0000000000007941 */ /* 0x000fea0003800000 */
.L_x_109:
[----:B------:R-:W2:Y:S01]  /*69d0*/  S2UR UR5, SR_CgaCtaId ;  /* 0x00000000000579c3 */ /* 0x000ea20000008800 */
[----:B------:R4:W1:Y:S01]  /*69e0*/  @P0 LDS.128 R52, [R87+UR43+0x400] ;  /* 0x0004002b57340984 */ /* 0x0008620008000c00 */
[----:B------:R-:W-:Y:S01]  /*69f0*/  UIADD3 UR4, UPT, UPT, UR43, 0x1b8, URZ ;  /* 0x000001b82b047890 */ /* 0x000fe2000fffe0ff */
[----:B------:R-:W-:Y:S02]  /*6a00*/  LOP3.LUT R79, R79, 0x1, RZ, 0x3c, !PT ;  /* 0x000000014f4f7812 */ /* 0x000fe400078e3cff */
[----:B------:R4:W1:Y:S01]  /*6a10*/  @P0 LDS.128 R40, [R86+0x10] ;  /* 0x0000100056280984 */ /* 0x0008620000000c00 */
[----:B------:R-:W-:Y:S01]  /*6a20*/  @!PT LDS RZ, [RZ] ;  /* 0x00000000fffff984 */ /* 0x000fe20000000800 */
[----:B------:R-:W-:Y:S01]  /*6a30*/  @!PT LDS RZ, [RZ] ;  /* 0x00000000fffff984 */ /* 0x000fe20000000800 */
[----:B------:R-:W-:Y:S01]  /*6a40*/  @!PT LDS RZ, [RZ] ;  /* 0x00000000fffff984 */ /* 0x000fe20000000800 */
[----:B------:R-:W-:Y:S01]  /*6a50*/  @!PT LDS RZ, [RZ] ;  /* 0x00000000fffff984 */ /* 0x000fe20000000800 */
[----:B------:R5:W-:Y:S06]  /*6a60*/  MEMBAR.ALL.CTA ;  /* 0x0000000000007992 */ /* 0x000bec0000008000 */
[----:B-----5:R-:W5:Y:S01]  /*6a70*/  FENCE.VIEW.ASYNC.S ;  /* 0x00000000000073c6 */ /* 0x020f620000000000 */
[----:B--2---:R-:W-:Y:S09]  /*6a80*/  UPRMT UR4, UR5, 0x654, UR4 ;  /* 0x0000065405047896 */ /* 0x004ff20008000004 */
[----:B----45:R-:W-:Y:S03]  /*6a90*/  SYNCS.ARRIVE.TRANS64.RED.A1T0 RZ, [UR4], RZ ;  /* 0x000000ffffff79a7 */ /* 0x030fe60008100404 */
.L_x_108:
[----:B------:R-:W-:Y:S05]  /*6aa0*/  BSYNC B1 ;  /* 0x0000000000017941 */ /* 0x000fea0003800000 */
.L_x_107:
[----:B-1----:R-:W-:Y:S04]  /*6ab0*/  SHF.R.U32.HI R0, RZ, 0x15, R32 ;  /* 0x00000015ff007819 */ /* 0x002fe80000011620 */
[----:B------:R-:W-:Y:S01]  /*6ac0*/  LOP3.LUT P0, RZ, R0, 0x3, R89, 0x48, !PT ;  /* 0x0000000300ff7812 */ /* 0x000fe20007804859 */
[----:B------:R-:W-:Y:S01]  /*6ad0*/  @!UPT UIADD3 URZ, UPT, UPT, URZ, URZ, URZ ;  /* 0x000000fffffff290 */ /* 0x000fe2000fffe0ff */
[----:B------:R-:W-:Y:S11]  /*6ae0*/  @P4 BRA `(.L_x_112) ;  /* 0x0000000000084947 */ /* 0x000ff60003800000 */
[----:B------:R-:W1:Y:S02]  /*6af0*/  SYNCS.PHASECHK.TRANS64.TRYWAIT P1, [R80+URZ+0x1e0], R3 ;  /* 0x0001e003500075a7 */ /* 0x000e6400080211ff */
[----:B-1----:R-:W-:Y:S05]  /*6b00*/  @!P1 BRA `(.L_x_113) ;  /* 0x0000001c00189947 */ /* 0x002fea0003800000 */
.L_x_112:
[----:B------:R-:W-:Y:S05]  /*6b10*/  @!P0 BRA `(.L_x_114) ;  /* 0x0000000000408947 */ /* 0x000fea0003800000 */
[----:B------:R-:W2:Y:S01]  /*6b20*/  LDCU.64 UR8, c[0x4][0x70] ;  /* 0x01000e00ff0877ac */ /* 0x000ea20008000a00 */
[----:B-1----:R-:W-:Y:S01]  /*6b30*/  MOV R3, 0x0 ;  /* 0x0000000000037802 */ /* 0x002fe20000000f00 */
[----:B------:R-:W-:Y:S02]  /*6b40*/  HFMA2 R12, -RZ, RZ, 0, 5.9604644775390625e-08 ;  /* 0x00000001ff0c7431 */ /* 0x000fe400000001ff */
[----:B------:R-:W-:Y:S02]  /*6b50*/  IMAD.MOV.U32 R8, RZ, RZ, 0x192 ;  /* 0x00000192ff087424 */ /* 0x000fe400078e00ff */
[----:B------:R-:W-:Y:S01]  /*6b60*/  IMAD.MOV.U32 R13, RZ, RZ, RZ ;  /* 0x000000ffff0d7224 */ /* 0x000fe200078e00ff */
[----:B------:R-:W1:Y:S01]  /*6b70*/  LDCU.64 UR6, c[0x4][0x78] ;  /* 0x01000f00ff0677ac */ /* 0x000e620008000a00 */
[----:B------:R-:W4:Y:S01]  /*6b80*/  LDC.64 R2, c[0x4][R3] ;  /* 0x0100000003027b82 */ /* 0x000f220000000a00 */
[----:B------:R-:W5:Y:S01]  /*6b90*/  LDCU.64 UR4, c[0x4][0x10] ;  /* 0x01000200ff0477ac */ /* 0x000f620008000a00 */
[----:B--2---:R-:W-:Y:S01]  /*6ba0*/  MOV R5, UR9 ;  /* 0x0000000900057c02 */ /* 0x004fe20008000f00 */
[----:B------:R-:W-:Y:S01]  /*6bb0*/  IMAD.U32 R4, RZ, RZ, UR8 ;  /* 0x00000008ff047e24 */ /* 0x000fe2000f8e00ff */
[----:B-1----:R-:W-:Y:S01]  /*6bc0*/  MOV R7, UR7 ;  /* 0x0000000700077c02 */ /* 0x002fe20008000f00 */
[----:B------:R-:W-:Y:S01]  /*6bd0*/  IMAD.U32 R6, RZ, RZ, UR6 ;  /* 0x00000006ff067e24 */ /* 0x000fe2000f8e00ff */
[----:B-----5:R-:W-:Y:S01]  /*6be0*/  MOV R11, UR5 ;  /* 0x00000005000b7c02 */ /* 0x020fe20008000f00 */
[----:B------:R-:W-:Y:S02]  /*6bf0*/  IMAD.U32 R10, RZ, RZ, UR4 ;  /* 0x00000004ff0a7e24 */ /* 0x000fe4000f8e00ff */
[----:B------:R-:W-:Y:S07]  /*6c00*/  LEPC R20, `(.L_x_114) ;  /* 0x000000001014794e */ /* 0x000fee0000000000 */
[----:B---34-:R-:W-:Y:S05]  /*6c10*/  CALL.ABS.NOINC R2 ;  /* 0x0000000002007343 */ /* 0x018fea0003c00000 */
.L_x_114:
[----:B------:R-:W-:Y:S01]  /*6c20*/  LOP3.LUT P0, RZ, R78, 0x60, RZ, 0xc0, !PT ;  /* 0x000000604eff7812 */ /* 0x000fe2000780c0ff */
[----:B------:R-:W-:Y:S05]  /*6c30*/  WARPSYNC.ALL ;  /* 0x0000000000007948 */ /* 0x000fea0003800000 */
[----:B------:R-:W-:Y:S01]  /*6c40*/  R2UR UR4, R32 ;  /* 0x00000000200472ca */ /* 0x000fe200000e0000 */
[----:B------:R-:W2:Y:S01]  /*6c50*/  S2UR UR6, SR_CgaCtaId ;  /* 0x00000000000679c3 */ /* 0x000ea20000008800 */
[-C--:B------:R-:W-:Y:S01]  /*6c60*/  F2FP.F16.E4M3.UNPACK_B R44, R52.reuse ;  /* 0x00000034ff2c723e */ /* 0x080fe200020006ff */
[----:B------:R-:W-:Y:S01]  /*6c70*/  BSSY.RECONVERGENT B0, `(.L_x_115) ;  /* 0x00000ab000007945 */ /* 0x000fe20003800200 */
[----:B------:R-:W-:Y:S02]  /*6c80*/  F2FP.F16.E4M3.UNPACK_B R52, R52.H1 ;  /* 0x00000034ff34723e */ /* 0x000fe400030006ff */
[-C--:B------:R-:W-:Y:S02]  /*6c90*/  F2FP.F16.E4M3.UNPACK_B R45, R53.reuse ;  /* 0x00000035ff2d723e */ /* 0x080fe400020006ff */
[-C--:B------:R-:W-:Y:S02]  /*6ca0*/  F2FP.F16.E4M3.UNPACK_B R57, R40.reuse ;  /* 0x00000028ff39723e */ /* 0x080fe400020006ff */
[----:B------:R-:W-:Y:S01]  /*6cb0*/  F2FP.F16.E4M3.UNPACK_B R59, R40.H1 ;  /* 0x00000028ff3b723e */ /* 0x000fe200030006ff */
[--C-:B------:R-:W-:Y:S01]  /*6cc0*/  HADD2.F32 R40, -RZ, R44.reuse.H0_H0 ;  /* 0x2000002cff287230 */ /* 0x100fe20000004100 */
[-C--:B------:R-:W-:Y:S01]  /*6cd0*/  F2FP.F16.E4M3.UNPACK_B R65, R42.reuse ;  /* 0x0000002aff41723e */ /* 0x080fe200020006ff */
[----:B------:R-:W-:Y:S01]  /*6ce0*/  LDTM.16dp32bit_t0_t15.x32 R4, tmem[UR4] ;  /* 0x00000004000479ee */ /* 0x000fe20008a80000 */
[----:B------:R-:W3:Y:S01]  /*6cf0*/  LDTM.16dp32bit_t16_t31.x32 R4, tmem[UR4+0x20] ;  /* 0x00002004000479ee */ /* 0x000ee20008aa0000 */
[----:B------:R-:W-:Y:S01]  /*6d00*/  F2FP.F16.E4M3.UNPACK_B R68, R42.H1 ;  /* 0x0000002aff44723e */ /* 0x000fe200030006ff */
[----:B------:R-:W-:Y:S01]  /*6d10*/  NOP ;  /* 0x0000000000007918 */ /* 0x000fe20000000000 */
[----:B------:R-:W-:Y:S01]  /*6d20*/  HADD2.F32 R42, -RZ, R44.H1_H1 ;  /* 0x3000002cff2a7230 */ /* 0x000fe20000004100 */
[----:B------:R-:W-:Y:S01]  /*6d30*/  R2UR UR5, R80 ;  /* 0x00000000500572ca */ /* 0x000fe200000e0000 */
[----:B------:R-:W-:Y:S01]  /*6d40*/  HADD2.F32 R46, -RZ, R45.H1_H1 ;  /* 0x3000002dff2e7230 */ /* 0x000fe20000004100 */
[----:B------:R-:W-:Y:S01]  /*6d50*/  F2FP.F16.E4M3.UNPACK_B R47, R53.H1 ;  /* 0x00000035ff2f723e */ /* 0x000fe200030006ff */
[----:B------:R-:W-:Y:S01]  /*6d60*/  HADD2.F32 R66, -RZ, R65.H1_H1 ;  /* 0x30000041ff427230 */ /* 0x000fe20000004100 */
[-C--:B------:R-:W-:Y:S01]  /*6d70*/  F2FP.F16.E4M3.UNPACK_B R61, R41.reuse ;  /* 0x00000029ff3d723e */ /* 0x080fe200020006ff */
[--C-:B------:R-:W-:Y:S01]  /*6d80*/  HADD2.F32 R44, -RZ, R52.reuse.H1_H1 ;  /* 0x30000034ff2c7230 */ /* 0x100fe20000004100 */
[----:B------:R-:W-:Y:S01]  /*6d90*/  F2FP.F16.E4M3.UNPACK_B R63, R41.H1 ;  /* 0x00000029ff3f723e */ /* 0x000fe200030006ff */
[----:B------:R-:W-:Y:S01]  /*6da0*/  HADD2.F32 R48, -RZ, R47.H1_H1 ;  /* 0x3000002fff307230 */ /* 0x000fe20000004100 */
[-C--:B------:R-:W-:Y:S01]  /*6db0*/  F2FP.F16.E4M3.UNPACK_B R49, R54.reuse ;  /* 0x00000036ff31723e */ /* 0x080fe200020006ff */
[----:B------:R-:W-:Y:S01]  /*6dc0*/  HADD2.F32 R62, -RZ, R61.H1_H1 ;  /* 0x3000003dff3e7230 */ /* 0x000fe20000004100 */
[-C--:B------:R-:W-:Y:S01]  /*6dd0*/  F2FP.F16.E4M3.UNPACK_B R67, R43.reuse ;  /* 0x0000002bff43723e */ /* 0x080fe200020006ff */
[----:B------:R-:W-:Y:S01]  /*6de0*/  HADD2.F32 R41, -RZ, R52.H0_H0 ;  /* 0x20000034ff297230 */ /* 0x000fe20000004100 */
[----:B------:R-:W-:Y:S01]  /*6df0*/  F2FP.F16.E4M3.UNPACK_B R69, R43.H1 ;  /* 0x0000002bff45723e */ /* 0x000fe200030006ff */
[----:B------:R-:W-:Y:S01]  /*6e00*/  UIADD3 UR4, UPT, UPT, UR5, 0x1f0, URZ ;  /* 0x000001f005047890 */ /* 0x000fe2000fffe0ff */
[----:B------:R-:W-:Y:S01]  /*6e10*/  HADD2.F32 R43, -RZ, R45.H0_H0 ;  /* 0x2000002dff2b7230 */ /* 0x000fe20000004100 */
[----:B------:R-:W-:Y:S01]  /*6e20*/  F2FP.F16.E4M3.UNPACK_B R51, R54.H1 ;  /* 0x00000036ff33723e */ /* 0x000fe200030006ff */
[----:B------:R-:W-:Y:S01]  /*6e30*/  HADD2.F32 R50, -RZ, R49.H1_H1 ;  /* 0x30000031ff327230 */ /* 0x000fe20000004100 */
[-C--:B------:R-:W-:Y:S01]  /*6e40*/  F2FP.F16.E4M3.UNPACK_B R53, R55.reuse ;  /* 0x00000037ff35723e */ /* 0x080fe200020006ff */
[----:B------:R-:W-:Y:S01]  /*6e50*/  HADD2.F32 R45, -RZ, R47.H0_H0 ;  /* 0x2000002fff2d7230 */ /* 0x000fe20000004100 */
[----:B------:R-:W-:Y:S01]  /*6e60*/  F2FP.F16.E4M3.UNPACK_B R55, R55.H1 ;  /* 0x00000037ff37723e */ /* 0x000fe200030006ff */
[----:B--2---:R-:W-:Y:S01]  /*6e70*/  UPRMT UR4, UR6, 0x654, UR4 ;  /* 0x0000065406047896 */ /* 0x004fe20008000004 */
[C---:B---3--:R-:W-:Y:S01]  /*6e80*/  FMUL R4, R38.reuse, R4 ;  /* 0x0000000426047220 */ /* 0x048fe20000400000 */
[C---:B------:R-:W-:Y:S01]  /*6e90*/  FMUL R5, R38.reuse, R5 ;  /* 0x0000000526057220 */ /* 0x040fe20000400000 */
[C---:B------:R-:W-:Y:S01]  /*6ea0*/  FMUL R8, R38.reuse, R8 ;  /* 0x0000000826087220 */ /* 0x040fe20000400000 */
[C---:B------:R-:W-:Y:S01]  /*6eb0*/  FMUL R9, R38.reuse, R9 ;  /* 0x0000000926097220 */ /* 0x040fe20000400000 */
[C---:B------:R-:W-:Y:S01]  /*6ec0*/  FFMA R4, R39.reuse, R40, R4 ;  /* 0x0000002827047223 */ /* 0x040fe20000000004 */
[C---:B------:R-:W-:Y:S01]  /*6ed0*/  FFMA R5, R39.reuse, R42, R5 ;  /* 0x0000002a27057223 */ /* 0x040fe20000000005 */
[----:B------:R-:W-:Y:S02]  /*6ee0*/  HADD2.F32 R47, -RZ, R49.H0_H0 ;  /* 0x20000031ff2f7230 */ /* 0x000fe40000004100 */
[C---:B------:R-:W-:Y:S01]  /*6ef0*/  FMUL R12, R38.reuse, R12 ;  /* 0x0000000c260c7220 */ /* 0x040fe20000400000 */
[----:B------:R-:W-:Y:S01]  /*6f00*/  SYNCS.ARRIVE.TRANS64.RED.A1T0 RZ, [UR4], RZ ;  /* 0x000000ffffff79a7 */ /* 0x000fe20008100404 */
[C---:B------:R-:W-:Y:S01]  /*6f10*/  FMUL R13, R38.reuse, R13 ;  /* 0x0000000d260d7220 */ /* 0x040fe20000400000 */
[----:B------:R-:W-:Y:S02]  /*6f20*/  HADD2.F32 R54, -RZ, R53.H1_H1 ;  /* 0x30000035ff367230 */ /* 0x000fe40000004100 */
[C---:B------:R-:W-:Y:S01]  /*6f30*/  FMUL R16, R38.reuse, R16 ;  /* 0x0000001026107220 */ /* 0x040fe20000400000 */
        /* <DEDUP_REMOVED lines=8> */
[----:B------:R-:W-:Y:S02]  /*6fc0*/  HADD2.F32 R40, -RZ, R67.H1_H1 ;  /* 0x30000043ff287230 */ /* 0x000fe40000004100 */
[C---:B------:R-:W-:Y:S01]  /*6fd0*/  FMUL R29, R38.reuse, R33 ;  /* 0x00000021261d7220 */ /* 0x040fe20000400000 */
[----:B------:R-:W-:Y:S02]  /*6fe0*/  HADD2.F32 R42, -RZ, R69.H1_H1 ;  /* 0x30000045ff2a7230 */ /* 0x000fe40000004100 */
[C---:B------:R-:W-:Y:S01]  /*6ff0*/  FMUL R35, R38.reuse, R35 ;  /* 0x0000002326237220 */ /* 0x040fe20000400000 */
[C---:B------:R-:W-:Y:S01]  /*7000*/  FMUL R6, R38.reuse, R6 ;  /* 0x0000000626067220 */ /* 0x040fe20000400000 */
[C---:B------:R-:W-:Y:S01]  /*7010*/  FMUL R7, R38.reuse, R7 ;  /* 0x0000000726077220 */ /* 0x040fe20000400000 */
[C---:B------:R-:W-:Y:S01]  /*7020*/  FMUL R10, R38.reuse, R10 ;  /* 0x0000000a260a7220 */ /* 0x040fe20000400000 */
[C---:B------:R-:W-:Y:S01]  /*7030*/  FMUL R11, R38.reuse, R11 ;  /* 0x0000000b260b7220 */ /* 0x040fe20000400000 */
[C---:B------:R-:W-:Y:S01]  /*7040*/  FFMA R6, R39.reuse, R41, R6 ;  /* 0x0000002927067223 */ /* 0x040fe20000000006 */
[C---:B------:R-:W-:Y:S01]  /*7050*/  FFMA R7, R39.reuse, R44, R7 ;  /* 0x0000002c27077223 */ /* 0x040fe20000000007 */
[C---:B------:R-:W-:Y:S01]  /*7060*/  FFMA R8, R39.reuse, R43, R8 ;  /* 0x0000002b27087223 */ /* 0x040fe20000000008 */
[C---:B------:R-:W-:Y:S01]  /*7070*/  FFMA R9, R39.reuse, R46, R9 ;  /* 0x0000002e27097223 */ /* 0x040fe20000000009 */
[----:B------:R-:W-:Y:S02]  /*7080*/  HADD2.F32 R49, -RZ, R51.H0_H0 ;  /* 0x20000033ff317230 */ /* 0x000fe40000004100 */
[----:B------:R-:W-:Y:S01]  /*7090*/  FFMA R10, R39, R45, R10 ;  /* 0x0000002d270a7223 */ /* 0x000fe2000000000a */
[----:B-1----:R-:W-:Y:S01]  /*70a0*/  F2FP.SATFINITE.E4M3.F32.PACK_AB_MERGE_C R80, R7, R6, RZ ;  /* 0x000000060750723e */ /* 0x002fe200048070ff */
[C---:B------:R-:W-:Y:S01]  /*70b0*/  FFMA R11, R39.reuse, R48, R11 ;  /* 0x00000030270b7223 */ /* 0x040fe2000000000b */
[C---:B------:R-:W-:Y:S01]  /*70c0*/  FFMA R12, R39.reuse, R47, R12 ;  /* 0x0000002f270c7223 */ /* 0x040fe2000000000c */
[----:B------:R-:W-:Y:S01]  /*70d0*/  FFMA R13, R39, R50, R13 ;  /* 0x00000032270d7223 */ /* 0x000fe2000000000d */
[----:B------:R-:W-:Y:S01]  /*70e0*/  F2FP.SATFINITE.E4M3.F32.PACK_AB_MERGE_C R80, R5, R4, R80 ;  /* 0x000000040550723e */ /* 0x000fe20004807050 */
[----:B------:R-:W-:Y:S01]  /*70f0*/  HADD2.F32 R41, -RZ, R67.H0_H0 ;  /* 0x20000043ff297230 */ /* 0x000fe20000004100 */
[----:B------:R-:W-:Y:S01]  /*7100*/  F2FP.SATFINITE.E4M3.F32.PACK_AB_MERGE_C R81, R11, R10, RZ ;  /* 0x0000000a0b51723e */ /* 0x000fe200048070ff */
[----:B------:R-:W-:Y:S02]  /*7110*/  HADD2.F32 R52, -RZ, R51.H1_H1 ;  /* 0x30000033ff347230 */ /* 0x000fe40000004100 */
[C---:B------:R-:W-:Y:S01]  /*7120*/  FMUL R14, R38.reuse, R14 ;  /* 0x0000000e260e7220 */ /* 0x040fe20000400000 */
[----:B------:R-:W-:Y:S01]  /*7130*/  HADD2.F32 R51, -RZ, R53.H0_H0 ;  /* 0x20000035ff337230 */ /* 0x000fe20000004100 */
[----:B------:R-:W-:Y:S01]  /*7140*/  F2FP.SATFINITE.E4M3.F32.PACK_AB_MERGE_C R81, R9, R8, R81 ;  /* 0x000000080951723e */ /* 0x000fe20004807051 */
[C---:B------:R-:W-:Y:S01]  /*7150*/  FMUL R15, R38.reuse, R15 ;  /* 0x0000000f260f7220 */ /* 0x040fe20000400000 */
[--C-:B------:R-:W-:Y:S02]  /*7160*/  HADD2.F32 R53, -RZ, R55.reuse.H0_H0 ;  /* 0x20000037ff357230 */ /* 0x100fe40000004100 */
[C---:B------:R-:W-:Y:S01]  /*7170*/  FFMA R14, R39.reuse, R49, R14 ;  /* 0x00000031270e7223 */ /* 0x040fe2000000000e */
[----:B------:R-:W-:Y:S02]  /*7180*/  HADD2.F32 R56, -RZ, R55.H1_H1 ;  /* 0x30000037ff387230 */ /* 0x000fe40000004100 */
[C---:B------:R-:W-:Y:S01]  /*7190*/  FFMA R15, R39.reuse, R52, R15 ;  /* 0x00000034270f7223 */ /* 0x040fe2000000000f */
[C---:B------:R-:W-:Y:S01]  /*71a0*/  FFMA R16, R39.reuse, R51, R16 ;  /* 0x0000003327107223 */ /* 0x040fe20000000010 */
[C---:B------:R-:W-:Y:S01]  /*71b0*/  FFMA R17, R39.reuse, R54, R17 ;  /* 0x0000003627117223 */ /* 0x040fe20000000011 */
[C---:B------:R-:W-:Y:S01]  /*71c0*/  FMUL R18, R38.reuse, R18 ;  /* 0x0000001226127220 */ /* 0x040fe20000400000 */
[--C-:B------:R-:W-:Y:S02]  /*71d0*/  HADD2.F32 R55, -RZ, R57.reuse.H0_H0 ;  /* 0x20000039ff377230 */ /* 0x100fe40000004100 */
[C---:B------:R-:W-:Y:S01]  /*71e0*/  FMUL R19, R38.reuse, R19 ;  /* 0x0000001326137220 */ /* 0x040fe20000400000 */
[----:B------:R-:W-:Y:S02]  /*71f0*/  HADD2.F32 R57, -RZ, R57.H1_H1 ;  /* 0x30000039ff397230 */ /* 0x000fe40000004100 */
[C---:B------:R-:W-:Y:S01]  /*7200*/  FFMA R18, R39.reuse, R53, R18 ;  /* 0x0000003527127223 */ /* 0x040fe20000000012 */
[--C-:B------:R-:W-:Y:S02]  /*7210*/  HADD2.F32 R58, -RZ, R59.reuse.H0_H0 ;  /* 0x2000003bff3a7230 */ /* 0x100fe40000004100 */
[C---:B------:R-:W-:Y:S01]  /*7220*/  FMUL R3, R38.reuse, R22 ;  /* 0x0000001626037220 */ /* 0x040fe20000400000 */
[----:B------:R-:W-:Y:S02]  /*7230*/  HADD2.F32 R60, -RZ, R59.H1_H1 ;  /* 0x3000003bff3c7230 */ /* 0x000fe40000004100 */
[C---:B------:R-:W-:Y:S01]  /*7240*/  FFMA R19, R39.reuse, R56, R19 ;  /* 0x0000003827137223 */ /* 0x040fe20000000013 */
[----:B------:R-:W-:Y:S02]  /*7250*/  HADD2.F32 R59, -RZ, R61.H0_H0 ;  /* 0x2000003dff3b7230 */ /* 0x000fe40000004100 */
[C---:B------:R-:W-:Y:S01]  /*7260*/  FMUL R23, R38.reuse, R23 ;  /* 0x0000001726177220 */ /* 0x040fe20000400000 */
[C---:B------:R-:W-:Y:S01]  /*7270*/  FFMA R0, R39.reuse, R55, R0 ;  /* 0x0000003727007223 */ /* 0x040fe20000000000 */
[C---:B------:R-:W-:Y:S01]  /*7280*/  FFMA R2, R39.reuse, R57, R2 ;  /* 0x0000003927027223 */ /* 0x040fe20000000002 */
[--C-:B------:R-:W-:Y:S02]  /*7290*/  HADD2.F32 R61, -RZ, R63.reuse.H0_H0 ;  /* 0x2000003fff3d7230 */ /* 0x100fe40000004100 */
[C---:B------:R-:W-:Y:S01]  /*72a0*/  FFMA R3, R39.reuse, R58, R3 ;  /* 0x0000003a27037223 */ /* 0x040fe20000000003 */
[----:B------:R-:W-:Y:S02]  /*72b0*/  HADD2.F32 R64, -RZ, R63.H1_H1 ;  /* 0x3000003fff407230 */ /* 0x000fe40000004100 */
[C---:B------:R-:W-:Y:S01]  /*72c0*/  FMUL R22, R38.reuse, R26 ;  /* 0x0000001a26167220 */ /* 0x040fe20000400000 */
[----:B------:R-:W-:Y:S02]  /*72d0*/  HADD2.F32 R63, -RZ, R65.H0_H0 ;  /* 0x20000041ff3f7230 */ /* 0x000fe40000004100 */
[C---:B------:R-:W-:Y:S01]  /*72e0*/  FFMA R23, R39.reuse, R60, R23 ;  /* 0x0000003c27177223 */ /* 0x040fe20000000017 */
[C---:B------:R-:W-:Y:S01]  /*72f0*/  FMUL R27, R38.reuse, R27 ;  /* 0x0000001b261b7220 */ /* 0x040fe20000400000 */
[C---:B------:R-:W-:Y:S01]  /*7300*/  FFMA R20, R39.reuse, R59, R20 ;  /* 0x0000003b27147223 */ /* 0x040fe20000000014 */
[C---:B------:R-:W-:Y:S01]  /*7310*/  FFMA R21, R39.reuse, R62, R21 ;  /* 0x0000003e27157223 */ /* 0x040fe20000000015 */
[--C-:B------:R-:W-:Y:S02]  /*7320*/  HADD2.F32 R65, -RZ, R68.reuse.H0_H0 ;  /* 0x20000044ff417230 */ /* 0x100fe40000004100 */
[C---:B------:R-:W-:Y:S01]  /*7330*/  FFMA R22, R39.reuse, R61, R22 ;  /* 0x0000003d27167223 */ /* 0x040fe20000000016 */
[----:B------:R-:W-:Y:S02]  /*7340*/  HADD2.F32 R68, -RZ, R68.H1_H1 ;  /* 0x30000044ff447230 */ /* 0x000fe40000004100 */
[C---:B------:R-:W-:Y:S01]  /*7350*/  FMUL R26, R38.reuse, R30 ;  /* 0x0000001e261a7220 */ /* 0x040fe20000400000 */
[C---:B------:R-:W-:Y:S01]  /*7360*/  FFMA R27, R39.reuse, R64, R27 ;  /* 0x00000040271b7223 */ /* 0x040fe2000000001b */
[C---:B------:R-:W-:Y:S01]  /*7370*/  FMUL R31, R38.reuse, R31 ;  /* 0x0000001f261f7220 */ /* 0x040fe20000400000 */
[C---:B------:R-:W-:Y:S01]  /*7380*/  FFMA R24, R39.reuse, R63, R24 ;  /* 0x0000003f27187223 */ /* 0x040fe20000000018 */
[C---:B------:R-:W-:Y:S01]  /*7390*/  FFMA R25, R39.reuse, R66, R25 ;  /* 0x0000004227197223 */ /* 0x040fe20000000019 */
[----:B------:R-:W-:Y:S02]  /*73a0*/  HADD2.F32 R67, -RZ, R69.H0_H0 ;  /* 0x20000045ff437230 */ /* 0x000fe40000004100 */
[----:B------:R-:W-:Y:S01]  /*73b0*/  FMUL R30, R38, R34 ;  /* 0x00000022261e7220 */ /* 0x000fe20000400000 */
[C---:B------:R-:W-:Y:S01]  /*73c0*/  FFMA R26, R39.reuse, R65, R26 ;  /* 0x00000041271a7223 */ /* 0x040fe2000000001a */
[----:B------:R-:W-:Y:S01]  /*73d0*/  FFMA R31, R39, R68, R31 ;  /* 0x00000044271f7223 */ /* 0x000fe2000000001f */
[----:B------:R-:W-:Y:S01]  /*73e0*/  F2FP.SATFINITE.E4M3.F32.PACK_AB_MERGE_C R82, R15, R14, RZ ;  /* 0x0000000e0f52723e */ /* 0x000fe200048070ff */
[----:B------:R-:W-:Y:S01]  /*73f0*/  FFMA R28, R39, R41, R28 ;  /* 0x00000029271c7223 */ /* 0x000fe2000000001c */
[----:B------:R-:W-:Y:S01]  /*7400*/  F2FP.SATFINITE.E4M3.F32.PACK_AB_MERGE_C R83, R19, R18, RZ ;  /* 0x000000121353723e */ /* 0x000fe200048070ff */
[C---:B------:R-:W-:Y:S01]  /*7410*/  FFMA R29, R39.reuse, R40, R29 ;  /* 0x00000028271d7223 */ /* 0x040fe2000000001d */
[C---:B------:R-:W-:Y:S01]  /*7420*/  FFMA R30, R39.reuse, R67, R30 ;  /* 0x00000043271e7223 */ /* 0x040fe2000000001e */
[----:B------:R-:W-:Y:S01]  /*7430*/  FFMA R35, R39, R42, R35 ;  /* 0x0000002a27237223 */ /* 0x000fe20000000023 */
[----:B------:R-:W-:Y:S02]  /*7440*/  F2FP.SATFINITE.E4M3.F32.PACK_AB_MERGE_C R82, R13, R12, R82 ;  /* 0x0000000c0d52723e */ /* 0x000fe40004807052 */
[----:B------:R-:W-:Y:S02]  /*7450*/  F2FP.SATFINITE.E4M3.F32.PACK_AB_MERGE_C R83, R17, R16, R83 ;  /* 0x000000101153723e */ /* 0x000fe40004807053 */
[----:B------:R-:W-:Y:S02]  /*7460*/  F2FP.SATFINITE.E4M3.F32.PACK_AB_MERGE_C R33, R23, R3, RZ ;  /* 0x000000031721723e */ /* 0x000fe400048070ff */
[----:B------:R-:W-:Y:S01]  /*7470*/  F2FP.SATFINITE.E4M3.F32.PACK_AB_MERGE_C R34, R27, R22, RZ ;  /* 0x000000161b22723e */ /* 0x000fe200048070ff */
[----:B------:R1:W-:Y:S01]  /*7480*/  STS.128 [R87+UR43+0x1400], R80 ;  /* 0x0014005057007988 */ /* 0x0003e20008000c2b */
[----:B------:R-:W-:Y:S02]  /*7490*/  F2FP.SATFINITE.E4M3.F32.PACK_AB_MERGE_C R46, R31, R26, RZ ;  /* 0x0000001a1f2e723e */ /* 0x000fe400048070ff */
[----:B------:R-:W-:Y:S02]  /*74a0*/  F2FP.SATFINITE.E4M3.F32.PACK_AB_MERGE_C R48, R35, R30, RZ ;  /* 0x0000001e2330723e */ /* 0x000fe400048070ff */
[----:B------:R-:W-:Y:S02]  /*74b0*/  F2FP.SATFINITE.E4M3.F32.PACK_AB_MERGE_C R32, R2, R0, R33 ;  /* 0x000000000220723e */ /* 0x000fe40004807021 */
[----:B------:R-:W-:Y:S02]  /*74c0*/  F2FP.SATFINITE.E4M3.F32.PACK_AB_MERGE_C R33, R21, R20, R34 ;  /* 0x000000141521723e */ /* 0x000fe40004807022 */
[----:B------:R-:W-:Y:S02]  /*74d0*/  F2FP.SATFINITE.E4M3.F32.PACK_AB_MERGE_C R34, R25, R24, R46 ;  /* 0x000000181922723e */ /* 0x000fe4000480702e */
[----:B------:R-:W-:Y:S02]  /*74e0*/  F2FP.SATFINITE.E4M3.F32.PACK_AB_MERGE_C R35, R29, R28, R48 ;  /* 0x0000001c1d23723e */ /* 0x000fe40004807030 */
[----:B------:R-:W-:Y:S03]  /*74f0*/  IADD3 R46, PT, PT, R36, 0x1, RZ ;  /* 0x00000001242e7810 */ /* 0x000fe60007ffe0ff */
[----:B------:R1:W-:Y:S01]  /*7500*/  STS.128 [R86+0x1010], R32 ;  /* 0x0010102056007388 */ /* 0x0003e20000000c00 */
[----:B------:R-:W-:Y:S01]  /*7510*/  @!PT LDS RZ, [RZ] ;  /* 0x00000000fffff984 */ /* 0x000fe20000000800 */
[----:B------:R-:W-:Y:S01]  /*7520*/  @!PT LDS RZ, [RZ] ;  /* 0x00000000fffff984 */ /* 0x000fe20000000800 */
[----:B------:R-:W-:Y:S01]  /*7530*/  @!PT LDS RZ, [RZ] ;  /* 0x00000000fffff984 */ /* 0x000fe20000000800 */
[----:B------:R-:W-:Y:S01]  /*7540*/  @!PT LDS RZ, [RZ] ;  /* 0x00000000fffff984 */ /* 0x000fe20000000800 */
[----:B------:R2:W-:Y:S07]  /*7550*/  MEMBAR.ALL.CTA ;  /* 0x0000000000007992 */ /* 0x0005ee0000008000 */
[----:B--2---:R-:W2:Y:S02]  /*7560*/  FENCE.VIEW.ASYNC.S ;  /* 0x00000000000073c6 */ /* 0x004ea40000000000 */
[----:B--2---:R-:W-:Y:S06]  /*7570*/  BAR.SYNC.DEFER_BLOCKING 0x1, 0x80 ;  /* 0x0042000000007b1d */ /* 0x004fec0000010000 */
[----:B------:R-:W-:Y:S05]  /*7580*/  @P0 BRA `(.L_x_116) ;  /* 0x0000000000640947 */ /* 0x000fea0003800000 */
[----:B------:R-:W-:Y:S02]  /*7590*/  USHF.L.U32 UR10, UR44, 0x6, URZ ;  /* 0x000000062c0a7899 */ /* 0x000fe400080006ff */
[----:B------:R-:W-:Y:S02]  /*75a0*/  UISETP.NE.AND UP0, UPT, UR56, 0x1, UPT ;  /* 0x000000013800788c */ /* 0x000fe4000bf05270 */
[----:B------:R-:W-:Y:S01]  /*75b0*/  UIMAD.WIDE.U32 UR4, UR10, UR57, URZ ;  /* 0x000000390a0472a5 */ /* 0x000fe2000f8e00ff */
[----:B------:R-:W2:Y:S01]  /*75c0*/  LDCU.64 UR14, c[0x0][0x348] ;  /* 0x00006900ff0e77ac */ /* 0x000ea20008000a00 */
[----:B------:R-:W-:Y:S02]  /*75d0*/  UIADD3 UR6, UPT, UPT, UR43, 0x1400, URZ ;  /* 0x000014002b067890 */ /* 0x000fe4000fffe0ff */
[----:B------:R-:W-:Y:S02]  /*75e0*/  UISETP.NE.AND UP1, UPT, UR59, 0x1, UPT ;  /* 0x000000013b00788c */ /* 0x000fe4000bf25270 */
[----:B------:R-:W-:Y:S02]  /*75f0*/  USHF.L.U32 UR9, UR46, 0x6, URZ ;  /* 0x000000062e097899 */ /* 0x000fe400080006ff */
[----:B------:R-:W-:Y:S01]  /*7600*/  MOV R93, UR6 ;  /* 0x00000006005d7c02 */ /* 0x000fe20008000f00 */
[----:B------:R-:W-:Y:S02]  /*7610*/  UMOV UR4, UR5 ;  /* 0x0000000500047c82 */ /* 0x000fe40008000000 */
[----:B------:R-:W-:Y:S01]  /*7620*/  USHF.R.U32.HI UR4, URZ, UR58, UR4 ;  /* 0x0000003aff047299 */ /* 0x000fe20008011604 */
[----:B------:R-:W-:Y:S03]  /*7630*/  R2UR UR8, R93 ;  /* 0x000000005d0872ca */ /* 0x000fe600000e0000 */
[----:B------:R-:W-:Y:S04]  /*7640*/  USEL UR11, UR10, UR4, !UP0 ;  /* 0x000000040a0b7287 */ /* 0x000fe8000c000000 */
[----:B------:R-:W-:Y:S07]  /*7650*/  UIMAD.WIDE.U32 UR4, UR11, UR62, URZ ;  /* 0x0000003e0b0472a5 */ /* 0x000fee000f8e00ff */
[----:B------:R-:W-:Y:S02]  /*7660*/  UMOV UR4, UR5 ;  /* 0x0000000500047c82 */ /* 0x000fe40008000000 */
[----:B------:R-:W-:Y:S02]  /*7670*/  USHF.R.U32.HI UR5, URZ, UR63, UR4 ;  /* 0x0000003fff057299 */ /* 0x000fe40008011604 */
[----:B--2---:R-:W-:Y:S02]  /*7680*/  UIADD3 UR4, UP0, UPT, UR14, 0x680, URZ ;  /* 0x000006800e047890 */ /* 0x004fe4000ff1e0ff */
[----:B------:R-:W-:Y:S02]  /*7690*/  USEL UR12, UR11, UR5, !UP1 ;  /* 0x000000050b0c7287 */ /* 0x000fe4000c800000 */
[----:B------:R-:W-:Y:S02]  /*76a0*/  UIADD3 UR5, UPT, UPT, -UR11, URZ, URZ ;  /* 0x000000ff0b057290 */ /* 0x000fe4000fffe1ff */
[----:B------:R-:W-:Y:S02]  /*76b0*/  UIADD3 UR6, UPT, UPT, -UR12, URZ, URZ ;  /* 0x000000ff0c067290 */ /* 0x000fe4000fffe1ff */
[----:B------:R-:W-:Y:S02]  /*76c0*/  UIMAD UR10, UR56, UR5, UR10 ;  /* 0x00000005380a72a4 */ /* 0x000fe4000f8e020a */
[----:B------:R-:W-:Y:S02]  /*76d0*/  UIMAD UR11, UR59, UR6, UR11 ;  /* 0x000000063b0b72a4 */ /* 0x000fe4000f8e020b */
[----:B------:R-:W-:Y:S09]  /*76e0*/  UIADD3.X UR5, UPT, UPT, URZ, UR15, URZ, UP0, !UPT ;  /* 0x0000000fff057290 */ /* 0x000ff200087fe4ff */
[----:B------:R2:W-:Y:S01]  /*76f0*/  UTMASTG.4D.IM2COL [UR8], [UR4] ;  /* 0x00000008040073b5 */ /* 0x0005e20008058000 */
[----:B------:R0:W-:Y:S01]  /*7700*/  UTMACMDFLUSH ;  /* 0x00000000000079b7 */ /* 0x0001e20000000000 */
[----:B--2---:R-:W-:Y:S04]  /*7710*/  DEPBAR.LE SB0, 0x0 ;  /* 0x000080000000791a */ /* 0x004fe80000000000 */
.L_x_116:
[----:B------:R-:W-:Y:S05]  /*7720*/  BSYNC.RECONVERGENT B0 ;  /* 0x0000000000007941 */ /* 0x000fea0003800200 */
.L_x_115:
[----:B------:R-:W-:Y:S01]  /*7730*/  R2UR UR5, R90 ;  /* 0x000000005a0572ca */ /* 0x000fe200000e0000 */
[----:B------:R-:W-:Y:S01]  /*7740*/  BAR.SYNC.DEFER_BLOCKING 0x1, 0x80 ;  /* 0x0042000000007b1d */ /* 0x000fe20000010000 */
[----:B------:R-:W-:Y:S01]  /*7750*/  R2UR UR4, R91 ;  /* 0x000000005b0472ca */ /* 0x000fe200000e0000 */
[----:B------:R-:W-:Y:S01]  /*7760*/  UISETP.NE.AND UP0, UPT, UR47, URZ, UPT ;  /* 0x000000ff2f00728c */ /* 0x000fe2000bf05270 */
[----:B------:R-:W-:Y:S02]  /*7770*/  ISETP.NE.AND P0, PT, R46, 0x2, PT ;  /* 0x000000022e00780c */ /* 0x000fe40003f05270 */
[----:B------:R-:W-:Y:S02]  /*7780*/  LOP3.LUT R84, R84, 0x1, RZ, 0x3c, !PT ;  /* 0x0000000154547812 */ /* 0x000fe400078e3cff */
[----:B------:R-:W-:Y:S02]  /*7790*/  SEL R0, RZ, 0x1, P0 ;  /* 0x00000001ff007807 */ /* 0x000fe40000000000 */
[----:B------:R-:W-:Y:S02]  /*77a0*/  SEL R36, R46, RZ, P0 ;  /* 0x000000ff2e247207 */ /* 0x000fe40000000000 */
[----:B------:R-:W-:Y:S01]  /*77b0*/  LOP3.LUT R85, R85, R0, RZ, 0x3c, !PT ;  /* 0x0000000055557212 */ /* 0x000fe200078e3cff */
[----:B------:R-:W-:Y:S02]  /*77c0*/  UIADD3 UR46, UPT, UPT, UR36, UR5, URZ ;  /* 0x00000005242e7290 */ /* 0x000fe4000fffe0ff */
[----:B------:R-:W-:Y:S01]  /*77d0*/  UIADD3 UR44, UPT, UPT, UR37, UR4, URZ ;  /* 0x00000004252c7290 */ /* 0x000fe2000fffe0ff */
[----:B------:R-:W-:Y:S01]  /*77e0*/  UMOV UR45, UR54 ;  /* 0x00000036002d7c82 */ /* 0x000fe20008000000 */
[----:B------:R-:W-:Y:S10]  /*77f0*/  BRA.U UP0, `(.L_x_117) ;  /* 0xffffffe5000c7547 */ /* 0x000ff4000b83ffff */
[----:B------:R-:W-:Y:S05]  /*7800*/  EXIT ;  /* 0x000000000000794d */ /* 0x000fea0003800000 */
.L_x_25:
[----:B------:R-:W-:Y:S07]  /*7810*/  MOV R0, UR9 ;  /* 0x0000000900007c02 */ /* 0x000fee0008000f00 */
.L_x_118:
[----:B-1----:R1:W2:Y:S02]  /*7820*/  SYNCS.PHASECHK.TRANS64.TRYWAIT P0, [R0+URZ+0xd8], R5 ;  /* 0x0000d805000075a7 */ /* 0x0022a400080011ff */
[----:B--2---:R-:W-:Y:S05]  /*7830*/  @!P0 NANOSLEEP.SYNCS 0x989680 ;  /* 0x009896800000895d */ /* 0x004fea0003900000 */
[----:B------:R-:W2:Y:S02]  /*7840*/  @!P0 SYNCS.PHASECHK.TRANS64 P0, [R0+URZ+0xd8], R5 ;  /* 0x0000d805000085a7 */ /* 0x000ea400080010ff */
[----:B--2---:R-:W-:Y:S05]  /*7850*/  @!P0 BRA `(.L_x_118) ;  /* 0xfffffffc00f08947 */ /* 0x004fea000383ffff */
[----:B------:R-:W-:Y:S05]  /*7860*/  BRA `(.L_x_24) ;  /* 0xffffffa400087947 */ /* 0x000fea000383ffff */
.L_x_32:
[----:B------:R-:W-:Y:S07]  /*7870*/  MOV R0, UR9 ;  /* 0x0000000900007c02 */ /* 0x000fee0008000f00 */
.L_x_119:
[----:B-1----:R1:W2:Y:S02]  /*7880*/  SYNCS.PHASECHK.TRANS64.TRYWAIT P0, [R0+URZ+0xd8], R5 ;  /* 0x0000d805000075a7 */ /* 0x0022a400080011ff */
[----:B--2---:R-:W-:Y:S05]  /*7890*/  @!P0 NANOSLEEP.SYNCS 0x989680 ;  /* 0x009896800000895d */ /* 0x004fea0003900000 */
[----:B------:R-:W2:Y:S02]  /*78a0*/  @!P0 SYNCS.PHASECHK.TRANS64 P0, [R0+URZ+0xd8], R5 ;  /* 0x0000d805000085a7 */ /* 0x000ea400080010ff */
[----:B--2---:R-:W-:Y:S05]  /*78b0*/  @!P0 BRA `(.L_x_119) ;  /* 0xfffffffc00f08947 */ /* 0x004fea000383ffff */
[----:B------:R-:W-:Y:S05]  /*78c0*/  BRA `(.L_x_31) ;  /* 0xffffffa800587947 */ /* 0x000fea000383ffff */
.L_x_37:
[----:B------:R-:W-:-:S07]  /*78d0*/  MOV R0, UR24 ;  /* 0x0000001800007c02 */ /* 0x000fce0008000f00 */
.L_x_120:
[----:B-1----:R1:W2:Y:S02]  /*78e0*/  SYNCS.PHASECHK.TRANS64.TRYWAIT P0, [R0+URZ+0x1d0], R5 ;  /* 0x0001d005000075a7 */ /* 0x0022a400080011ff */
[----:B--2---:R-:W-:Y:S05]  /*78f0*/  @!P0 NANOSLEEP.SYNCS 0x989680 ;  /* 0x009896800000895d */ /* 0x004fea0003900000 */
[----:B------:R-:W2:Y:S02]  /*7900*/  @!P0 SYNCS.PHASECHK.TRANS64 P0, [R0+URZ+0x1d0], R5 ;  /* 0x0001d005000085a7 */ /* 0x000ea400080010ff */
[----:B--2---:R-:W-:Y:S05]  /*7910*/  @!P0 BRA `(.L_x_120) ;  /* 0xfffffffc00f08947 */ /* 0x004fea000383ffff */
[----:B------:R-:W-:Y:S05]  /*7920*/  BRA `(.L_x_121) ;  /* 0xffffffac00207947 */ /* 0x000fea000383ffff */
.L_x_41:
[----:B------:R-:W-:-:S07]  /*7930*/  MOV R0, UR4 ;  /* 0x0000000400007c02 */ /* 0x000fce0008000f00 */
.L_x_122:
[----:B-1----:R1:W2:Y:S02]  /*7940*/  SYNCS.PHASECHK.TRANS64.TRYWAIT P0, [R0+URZ], R5 ;  /* 0x00000005000075a7 */ /* 0x0022a400080011ff */
[----:B--2---:R-:W-:Y:S05]  /*7950*/  @!P0 NANOSLEEP.SYNCS 0x989680 ;  /* 0x009896800000895d */ /* 0x004fea0003900000 */
[----:B------:R-:W2:Y:S02]  /*7960*/  @!P0 SYNCS.PHASECHK.TRANS64 P0, [R0+URZ], R5 ;  /* 0x00000005000085a7 */ /* 0x000ea400080010ff */
[----:B--2---:R-:W-:Y:S05]  /*7970*/  @!P0 BRA `(.L_x_122) ;  /* 0xfffffffc00f08947 */ /* 0x004fea000383ffff */
[----:B------:R-:W-:Y:S05]  /*7980*/  BRA `(.L_x_123) ;  /* 0xffffffb000b47947 */ /* 0x000fea000383ffff */
.L_x_42:
[----:B-1----:R-:W-:-:S07]  /*7990*/  MOV R0, UR5 ;  /* 0x0000000500007c02 */ /* 0x002fce0008000f00 */
.L_x_124:
[----:B-1----:R1:W2:Y:S02]  /*79a0*/  SYNCS.PHASECHK.TRANS64.TRYWAIT P0, [R0+URZ], R3 ;  /* 0x00000003000075a7 */ /* 0x0022a400080011ff */
[----:B--2---:R-:W-:Y:S05]  /*79b0*/  @!P0 NANOSLEEP.SYNCS 0x989680 ;  /* 0x009896800000895d */ /* 0x004fea0003900000 */
[----:B------:R-:W2:Y:S02]  /*79c0*/  @!P0 SYNCS.PHASECHK.TRANS64 P0, [R0+URZ], R3 ;  /* 0x00000003000085a7 */ /* 0x000ea400080010ff */
[----:B--2---:R-:W-:Y:S05]  /*79d0*/  @!P0 BRA `(.L_x_124) ;  /* 0xfffffffc00f08947 */ /* 0x004fea000383ffff */
[----:B------:R-:W-:Y:S05]  /*79e0*/  BRA `(.L_x_125) ;  /* 0xffffffb000c07947 */ /* 0x000fea000383ffff */
.L_x_43:
[----:B------:R-:W-:-:S07]  /*79f0*/  MOV R0, UR5 ;  /* 0x0000000500007c02 */ /* 0x000fce0008000f00 */
.L_x_126:
[----:B-1----:R1:W2:Y:S02]  /*7a00*/  SYNCS.PHASECHK.TRANS64.TRYWAIT P0, [R0+URZ], R3 ;  /* 0x00000003000075a7 */ /* 0x0022a400080011ff */
[----:B--2---:R-:W-:Y:S05]  /*7a10*/  @!P0 NANOSLEEP.SYNCS 0x989680 ;  /* 0x009896800000895d */ /* 0x004fea0003900000 */
[----:B------:R-:W2:Y:S02]  /*7a20*/  @!P0 SYNCS.PHASECHK.TRANS64 P0, [R0+URZ], R3 ;  /* 0x00000003000085a7 */ /* 0x000ea400080010ff */
[----:B--2---:R-:W-:Y:S05]  /*7a30*/  @!P0 BRA `(.L_x_126) ;  /* 0xfffffffc00f08947 */ /* 0x004fea000383ffff */
[----:B------:R-:W-:Y:S05]  /*7a40*/  BRA `(.L_x_127) ;  /* 0xffffffb000cc7947 */ /* 0x000fea000383ffff */
.L_x_44:
[----:B------:R-:W-:-:S07]  /*7a50*/  MOV R0, UR5 ;  /* 0x0000000500007c02 */ /* 0x000fce0008000f00 */
.L_x_128:
[----:B-1----:R1:W2:Y:S02]  /*7a60*/  SYNCS.PHASECHK.TRANS64.TRYWAIT P0, [R0+URZ], R3 ;  /* 0x00000003000075a7 */ /* 0x0022a400080011ff */
[----:B--2---:R-:W-:Y:S05]  /*7a70*/  @!P0 NANOSLEEP.SYNCS 0x989680 ;  /* 0x009896800000895d */ /* 0x004fea0003900000 */
[----:B------:R-:W2:Y:S02]  /*7a80*/  @!P0 SYNCS.PHASECHK.TRANS64 P0, [R0+URZ], R3 ;  /* 0x00000003000085a7 */ /* 0x000ea400080010ff */
[----:B--2---:R-:W-:Y:S05]  /*7a90*/  @!P0 BRA `(.L_x_128) ;  /* 0xfffffffc00f08947 */ /* 0x004fea000383ffff */
[----:B------:R-:W-:Y:S05]  /*7aa0*/  BRA `(.L_x_129) ;  /* 0xffffffb000d87947 */ /* 0x000fea000383ffff */
.L_x_45:
[----:B------:R-:W-:-:S07]  /*7ab0*/  MOV R0, UR5 ;  /* 0x0000000500007c02 */ /* 0x000fce0008000f00 */
.L_x_130:
[----:B-1----:R1:W2:Y:S02]  /*7ac0*/  SYNCS.PHASECHK.TRANS64.TRYWAIT P0, [R0+URZ], R3 ;  /* 0x00000003000075a7 */ /* 0x0022a400080011ff */
[----:B--2---:R-:W-:Y:S05]  /*7ad0*/  @!P0 NANOSLEEP.SYNCS 0x989680 ;  /* 0x009896800000895d */ /* 0x004fea0003900000 */
[----:B------:R-:W2:Y:S02]  /*7ae0*/  @!P0 SYNCS.PHASECHK.TRANS64 P0, [R0+URZ], R3 ;  /* 0x00000003000085a7 */ /* 0x000ea400080010ff */
[----:B--2---:R-:W-:Y:S05]  /*7af0*/  @!P0 BRA `(.L_x_130) ;  /* 0xfffffffc00f08947 */ /* 0x004fea000383ffff */
[----:B------:R-:W-:Y:S05]  /*7b00*/  BRA `(.L_x_131) ;  /* 0xffffffb000e47947 */ /* 0x000fea000383ffff */
.L_x_46:
[----:B------:R-:W-:-:S07]  /*7b10*/  MOV R0, UR5 ;  /* 0x0000000500007c02 */ /* 0x000fce0008000f00 */
.L_x_132:
[----:B-1----:R1:W2:Y:S02]  /*7b20*/  SYNCS.PHASECHK.TRANS64.TRYWAIT P0, [R0+URZ], R3 ;  /* 0x00000003000075a7 */ /* 0x0022a400080011ff */
[----:B--2---:R-:W-:Y:S05]  /*7b30*/  @!P0 NANOSLEEP.SYNCS 0x989680 ;  /* 0x009896800000895d */ /* 0x004fea0003900000 */
[----:B------:R-:W2:Y:S02]  /*7b40*/  @!P0 SYNCS.PHASECHK.TRANS64 P0, [R0+URZ], R3 ;  /* 0x00000003000085a7 */ /* 0x000ea400080010ff */
[----:B--2---:R-:W-:Y:S05]  /*7b50*/  @!P0 BRA `(.L_x_132) ;  /* 0xfffffffc00f08947 */ /* 0x004fea000383ffff */
[----:B------:R-:W-:Y:S05]  /*7b60*/  BRA `(.L_x_133) ;  /* 0xffffffb000f07947 */ /* 0x000fea000383ffff */
.L_x_47:
[----:B------:R-:W-:-:S07]  /*7b70*/  MOV R0, UR5 ;  /* 0x0000000500007c02 */ /* 0x000fce0008000f00 */
.L_x_134:
[----:B-1----:R1:W2:Y:S02]  /*7b80*/  SYNCS.PHASECHK.TRANS64.TRYWAIT P0, [R0+URZ], R3 ;  /* 0x00000003000075a7 */ /* 0x0022a400080011ff */
[----:B--2---:R-:W-:Y:S05]  /*7b90*/  @!P0 NANOSLEEP.SYNCS 0x989680 ;  /* 0x009896800000895d */ /* 0x004fea0003900000 */
[----:B------:R-:W2:Y:S02]  /*7ba0*/  @!P0 SYNCS.PHASECHK.TRANS64 P0, [R0+URZ], R3 ;  /* 0x00000003000085a7 */ /* 0x000ea400080010ff */
[----:B--2---:R-:W-:Y:S05]  /*7bb0*/  @!P0 BRA `(.L_x_134) ;  /* 0xfffffffc00f08947 */ /* 0x004fea000383ffff */
[----:B------:R-:W-:Y:S05]  /*7bc0*/  BRA `(.L_x_135) ;  /* 0xffffffb000fc7947 */ /* 0x000fea000383ffff */
.L_x_48:
[----:B------:R-:W-:-:S07]  /*7bd0*/  MOV R0, UR5 ;  /* 0x0000000500007c02 */ /* 0x000fce0008000f00 */
.L_x_136:
[----:B-1----:R1:W2:Y:S02]  /*7be0*/  SYNCS.PHASECHK.TRANS64.TRYWAIT P0, [R0+URZ], R3 ;  /* 0x00000003000075a7 */ /* 0x0022a400080011ff */
[----:B--2---:R-:W-:Y:S05]  /*7bf0*/  @!P0 NANOSLEEP.SYNCS 0x989680 ;  /* 0x009896800000895d */ /* 0x004fea0003900000 */
[----:B------:R-:W2:Y:S02]  /*7c00*/  @!P0 SYNCS.PHASECHK.TRANS64 P0, [R0+URZ], R3 ;  /* 0x00000003000085a7 */ /* 0x000ea400080010ff */
[----:B--2---:R-:W-:Y:S05]  /*7c10*/  @!P0 BRA `(.L_x_136) ;  /* 0xfffffffc00f08947 */ /* 0x004fea000383ffff */
[----:B------:R-:W-:Y:S05]  /*7c20*/  BRA `(.L_x_137) ;  /* 0xffffffb400087947 */ /* 0x000fea000383ffff */
.L_x_49:
[----:B------:R-:W-:-:S07]  /*7c30*/  MOV R0, UR5 ;  /* 0x0000000500007c02 */ /* 0x000fce0008000f00 */
.L_x_138:
[----:B-1----:R1:W2:Y:S02]  /*7c40*/  SYNCS.PHASECHK.TRANS64.TRYWAIT P0, [R0+URZ], R3 ;  /* 0x00000003000075a7 */ /* 0x0022a400080011ff */
[----:B--2---:R-:W-:Y:S05]  /*7c50*/  @!P0 NANOSLEEP.SYNCS 0x989680 ;  /* 0x009896800000895d */ /* 0x004fea0003900000 */
[----:B------:R-:W2:Y:S02]  /*7c60*/  @!P0 SYNCS.PHASECHK.TRANS64 P0, [R0+URZ], R3 ;  /* 0x00000003000085a7 */ /* 0x000ea400080010ff */
[----:B--2---:R-:W-:Y:S05]  /*7c70*/  @!P0 BRA `(.L_x_138) ;  /* 0xfffffffc00f08947 */ /* 0x004fea000383ffff */
[----:B------:R-:W-:Y:S05]  /*7c80*/  BRA `(.L_x_139) ;  /* 0xffffffb400147947 */ /* 0x000fea000383ffff */
.L_x_50:
[----:B------:R-:W-:-:S07]  /*7c90*/  MOV R0, UR5 ;  /* 0x0000000500007c02 */ /* 0x000fce0008000f00 */
.L_x_140:
[----:B-1----:R1:W2:Y:S02]  /*7ca0*/  SYNCS.PHASECHK.TRANS64.TRYWAIT P0, [R0+URZ], R3 ;  /* 0x00000003000075a7 */ /* 0x0022a400080011ff */
[----:B--2---:R-:W-:Y:S05]  /*7cb0*/  @!P0 NANOSLEEP.SYNCS 0x989680 ;  /* 0x009896800000895d */ /* 0x004fea0003900000 */
[----:B------:R-:W2:Y:S02]  /*7cc0*/  @!P0 SYNCS.PHASECHK.TRANS64 P0, [R0+URZ], R3 ;  /* 0x00000003000085a7 */ /* 0x000ea400080010ff */
[----:B--2---:R-:W-:Y:S05]  /*7cd0*/  @!P0 BRA `(.L_x_140) ;  /* 0xfffffffc00f08947 */ /* 0x004fea000383ffff */
[----:B------:R-:W-:Y:S05]  /*7ce0*/  BRA `(.L_x_141) ;  /* 0xffffffb400207947 */ /* 0x000fea000383ffff */
.L_x_51:
[----:B------:R-:W-:-:S07]  /*7cf0*/  MOV R0, UR5 ;  /* 0x0000000500007c02 */ /* 0x000fce0008000f00 */
.L_x_142:
[----:B-1----:R1:W2:Y:S02]  /*7d00*/  SYNCS.PHASECHK.TRANS64.TRYWAIT P0, [R0+URZ], R3 ;  /* 0x00000003000075a7 */ /* 0x0022a400080011ff */
[----:B--2---:R-:W-:Y:S05]  /*7d10*/  @!P0 NANOSLEEP.SYNCS 0x989680 ;  /* 0x009896800000895d */ /* 0x004fea0003900000 */
[----:B------:R-:W2:Y:S02]  /*7d20*/  @!P0 SYNCS.PHASECHK.TRANS64 P0, [R0+URZ], R3 ;  /* 0x00000003000085a7 */ /* 0x000ea400080010ff */
[----:B--2---:R-:W-:Y:S05]  /*7d30*/  @!P0 BRA `(.L_x_142) ;  /* 0xfffffffc00f08947 */ /* 0x004fea000383ffff */
[----:B------:R-:W-:Y:S05]  /*7d40*/  BRA `(.L_x_143) ;  /* 0xffffffb4002c7947 */ /* 0x000fea000383ffff */
.L_x_52:
[----:B------:R-:W-:-:S07]  /*7d50*/  MOV R0, UR5 ;  /* 0x0000000500007c02 */ /* 0x000fce0008000f00 */
.L_x_144:
[----:B-1----:R1:W2:Y:S02]  /*7d60*/  SYNCS.PHASECHK.TRANS64.TRYWAIT P0, [R0+URZ], R3 ;  /* 0x00000003000075a7 */ /* 0x0022a400080011ff */
[----:B--2---:R-:W-:Y:S05]  /*7d70*/  @!P0 NANOSLEEP.SYNCS 0x989680 ;  /* 0x009896800000895d */ /* 0x004fea0003900000 */
[----:B------:R-:W2:Y:S02]  /*7d80*/  @!P0 SYNCS.PHASECHK.TRANS64 P0, [R0+URZ], R3 ;  /* 0x00000003000085a7 */ /* 0x000ea400080010ff */
[----:B--2---:R-:W-:Y:S05]  /*7d90*/  @!P0 BRA `(.L_x_144) ;  /* 0xfffffffc00f08947 */ /* 0x004fea000383ffff */
[----:B------:R-:W-:Y:S05]  /*7da0*/  BRA `(.L_x_145) ;  /* 0xffffffb400387947 */ /* 0x000fea000383ffff */
.L_x_53:
[----:B------:R-:W-:-:S07]  /*7db0*/  MOV R0, UR5 ;  /* 0x0000000500007c02 */ /* 0x000fce0008000f00 */
.L_x_146:
[----:B-1----:R1:W2:Y:S02]  /*7dc0*/  SYNCS.PHASECHK.TRANS64.TRYWAIT P0, [R0+URZ], R3 ;  /* 0x00000003000075a7 */ /* 0x0022a400080011ff */
[----:B--2---:R-:W-:Y:S05]  /*7dd0*/  @!P0 NANOSLEEP.SYNCS 0x989680 ;  /* 0x009896800000895d */ /* 0x004fea0003900000 */
[----:B------:R-:W2:Y:S02]  /*7de0*/  @!P0 SYNCS.PHASECHK.TRANS64 P0, [R0+URZ], R3 ;  /* 0x00000003000085a7 */ /* 0x000ea400080010ff */
[----:B--2---:R-:W-:Y:S05]  /*7df0*/  @!P0 BRA `(.L_x_146) ;  /* 0xfffffffc00f08947 */ /* 0x004fea000383ffff */
[----:B------:R-:W-:Y:S05]  /*7e00*/  BRA `(.L_x_147) ;  /* 0xffffffb400447947 */ /* 0x000fea000383ffff */
.L_x_54:
[----:B------:R-:W-:-:S07]  /*7e10*/  MOV R0, UR5 ;  /* 0x0000000500007c02 */ /* 0x000fce0008000f00 */
.L_x_148:
[----:B-1----:R1:W2:Y:S02]  /*7e20*/  SYNCS.PHASECHK.TRANS64.TRYWAIT P0, [R0+URZ], R3 ;  /* 0x00000003000075a7 */ /* 0x0022a400080011ff */
[----:B--2---:R-:W-:Y:S05]  /*7e30*/  @!P0 NANOSLEEP.SYNCS 0x989680 ;  /* 0x009896800000895d */ /* 0x004fea0003900000 */
[----:B------:R-:W2:Y:S02]  /*7e40*/  @!P0 SYNCS.PHASECHK.TRANS64 P0, [R0+URZ], R3 ;  /* 0x00000003000085a7 */ /* 0x000ea400080010ff */
[----:B--2---:R-:W-:Y:S05]  /*7e50*/  @!P0 BRA `(.L_x_148) ;  /* 0xfffffffc00f08947 */ /* 0x004fea000383ffff */
[----:B------:R-:W-:Y:S05]  /*7e60*/  BRA `(.L_x_149) ;  /* 0xffffffb400507947 */ /* 0x000fea000383ffff */
.L_x_55:
[----:B------:R-:W-:-:S07]  /*7e70*/  MOV R0, UR5 ;  /* 0x0000000500007c02 */ /* 0x000fce0008000f00 */
.L_x_150:
[----:B-1----:R1:W2:Y:S02]  /*7e80*/  SYNCS.PHASECHK.TRANS64.TRYWAIT P0, [R0+URZ], R3 ;  /* 0x00000003000075a7 */ /* 0x0022a400080011ff */
[----:B--2---:R-:W-:Y:S05]  /*7e90*/  @!P0 NANOSLEEP.SYNCS 0x989680 ;  /* 0x009896800000895d */ /* 0x004fea0003900000 */
[----:B------:R-:W2:Y:S02]  /*7ea0*/  @!P0 SYNCS.PHASECHK.TRANS64 P0, [R0+URZ], R3 ;  /* 0x00000003000085a7 */ /* 0x000ea400080010ff */
[----:B--2---:R-:W-:Y:S05]  /*7eb0*/  @!P0 BRA `(.L_x_150) ;  /* 0xfffffffc00f08947 */ /* 0x004fea000383ffff */
[----:B------:R-:W-:Y:S05]  /*7ec0*/  BRA `(.L_x_151) ;  /* 0xffffffb4005c7947 */ /* 0x000fea000383ffff */
.L_x_56:
[----:B------:R-:W-:-:S07]  /*7ed0*/  MOV R0, UR5 ;  /* 0x0000000500007c02 */ /* 0x000fce0008000f00 */
.L_x_152:
[----:B-1----:R1:W2:Y:S02]  /*7ee0*/  SYNCS.PHASECHK.TRANS64.TRYWAIT P0, [R0+URZ], R3 ;  /* 0x00000003000075a7 */ /* 0x0022a400080011ff */
[----:B--2---:R-:W-:Y:S05]  /*7ef0*/  @!P0 NANOSLEEP.SYNCS 0x989680 ;  /* 0x009896800000895d */ /* 0x004fea0003900000 */
[----:B------:R-:W2:Y:S02]  /*7f00*/  @!P0 SYNCS.PHASECHK.TRANS64 P0, [R0+URZ], R3 ;  /* 0x00000003000085a7 */ /* 0x000ea400080010ff */
[----:B--2---:R-:W-:Y:S05]  /*7f10*/  @!P0 BRA `(.L_x_152) ;  /* 0xfffffffc00f08947 */ /* 0x004fea000383ffff */
[----:B------:R-:W-:Y:S05]  /*7f20*/  BRA `(.L_x_153) ;  /* 0xffffffb400687947 */ /* 0x000fea000383ffff */
.L_x_57:
[----:B------:R-:W-:-:S07]  /*7f30*/  MOV R0, UR5 ;  /* 0x0000000500007c02 */ /* 0x000fce0008000f00 */
.L_x_154:
[----:B-1----:R1:W2:Y:S02]  /*7f40*/  SYNCS.PHASECHK.TRANS64.TRYWAIT P0, [R0+URZ], R3 ;  /* 0x00000003000075a7 */ /* 0x0022a400080011ff */
[----:B--2---:R-:W-:Y:S05]  /*7f50*/  @!P0 NANOSLEEP.SYNCS 0x989680 ;  /* 0x009896800000895d */ /* 0x004fea0003900000 */
[----:B------:R-:W2:Y:S02]  /*7f60*/  @!P0 SYNCS.PHASECHK.TRANS64 P0, [R0+URZ], R3 ;  /* 0x00000003000085a7 */ /* 0x000ea400080010ff */
[----:B--2---:R-:W-:Y:S05]  /*7f70*/  @!P0 BRA `(.L_x_154) ;  /* 0xfffffffc00f08947 */ /* 0x004fea000383ffff */
[----:B------:R-:W-:Y:S05]  /*7f80*/  BRA `(.L_x_155) ;  /* 0xffffffb400747947 */ /* 0x000fea000383ffff */
.L_x_58:
[----:B------:R-:W-:-:S07]  /*7f90*/  MOV R0, UR5 ;  /* 0x0000000500007c02 */ /* 0x000fce0008000f00 */
.L_x_156:
[----:B-1----:R1:W2:Y:S02]  /*7fa0*/  SYNCS.PHASECHK.TRANS64.TRYWAIT P0, [R0+URZ], R3 ;  /* 0x00000003000075a7 */ /* 0x0022a400080011ff */
[----:B--2---:R-:W-:Y:S05]  /*7fb0*/  @!P0 NANOSLEEP.SYNCS 0x989680 ;  /* 0x009896800000895d */ /* 0x004fea0003900000 */
[----:B------:R-:W2:Y:S02]  /*7fc0*/  @!P0 SYNCS.PHASECHK.TRANS64 P0, [R0+URZ], R3 ;  /* 0x00000003000085a7 */ /* 0x000ea400080010ff */
[----:B--2---:R-:W-:Y:S05]  /*7fd0*/  @!P0 BRA `(.L_x_156) ;  /* 0xfffffffc00f08947 */ /* 0x004fea000383ffff */
[----:B------:R-:W-:Y:S05]  /*7fe0*/  BRA `(.L_x_157) ;  /* 0xffffffb400807947 */ /* 0x000fea000383ffff */
.L_x_59:
[----:B------:R-:W-:-:S07]  /*7ff0*/  MOV R0, UR5 ;  /* 0x0000000500007c02 */ /* 0x000fce0008000f00 */
.L_x_158:
[----:B-1----:R1:W2:Y:S02]  /*8000*/  SYNCS.PHASECHK.TRANS64.TRYWAIT P0, [R0+URZ], R3 ;  /* 0x00000003000075a7 */ /* 0x0022a400080011ff */
[----:B--2---:R-:W-:Y:S05]  /*8010*/  @!P0 NANOSLEEP.SYNCS 0x989680 ;  /* 0x009896800000895d */ /* 0x004fea0003900000 */
[----:B------:R-:W2:Y:S02]  /*8020*/  @!P0 SYNCS.PHASECHK.TRANS64 P0, [R0+URZ], R3 ;  /* 0x00000003000085a7 */ /* 0x000ea400080010ff */
[----:B--2---:R-:W-:Y:S05]  /*8030*/  @!P0 BRA `(.L_x_158) ;  /* 0xfffffffc00f08947 */ /* 0x004fea000383ffff */
[----:B------:R-:W-:Y:S05]  /*8040*/  BRA `(.L_x_159) ;  /* 0xffffffb4008c7947 */ /* 0x000fea000383ffff */
.L_x_60:
[----:B------:R-:W-:-:S07]  /*8050*/  MOV R0, UR5 ;  /* 0x0000000500007c02 */ /* 0x000fce0008000f00 */
.L_x_160:
[----:B-1----:R1:W2:Y:S02]  /*8060*/  SYNCS.PHASECHK.TRANS64.TRYWAIT P0, [R0+URZ], R3 ;  /* 0x00000003000075a7 */ /* 0x0022a400080011ff */
[----:B--2---:R-:W-:Y:S05]  /*8070*/  @!P0 NANOSLEEP.SYNCS 0x989680 ;  /* 0x009896800000895d */ /* 0x004fea0003900000 */
[----:B------:R-:W2:Y:S02]  /*8080*/  @!P0 SYNCS.PHASECHK.TRANS64 P0, [R0+URZ], R3 ;  /* 0x00000003000085a7 */ /* 0x000ea400080010ff */
[----:B--2---:R-:W-:Y:S05]  /*8090*/  @!P0 BRA `(.L_x_160) ;  /* 0xfffffffc00f08947 */ /* 0x004fea000383ffff */
[----:B------:R-:W-:Y:S05]  /*80a0*/  BRA `(.L_x_161) ;  /* 0xffffffb400987947 */ /* 0x000fea000383ffff */
.L_x_61:
[----:B------:R-:W-:-:S07]  /*80b0*/  MOV R0, UR5 ;  /* 0x0000000500007c02 */ /* 0x000fce0008000f00 */
.L_x_162:
[----:B-1----:R1:W2:Y:S02]  /*80c0*/  SYNCS.PHASECHK.TRANS64.TRYWAIT P0, [R0+URZ], R3 ;  /* 0x00000003000075a7 */ /* 0x0022a400080011ff */
[----:B--2---:R-:W-:Y:S05]  /*80d0*/  @!P0 NANOSLEEP.SYNCS 0x989680 ;  /* 0x009896800000895d */ /* 0x004fea0003900000 */
[----:B------:R-:W2:Y:S02]  /*80e0*/  @!P0 SYNCS.PHASECHK.TRANS64 P0, [R0+URZ], R3 ;  /* 0x00000003000085a7 */ /* 0x000ea400080010ff */
[----:B--2---:R-:W-:Y:S05]  /*80f0*/  @!P0 BRA `(.L_x_162) ;  /* 0xfffffffc00f08947 */ /* 0x004fea000383ffff */
[----:B------:R-:W-:Y:S05]  /*8100*/  BRA `(.L_x_163) ;  /* 0xffffffb400a47947 */ /* 0x000fea000383ffff */
.L_x_62:
[----:B------:R-:W-:-:S07]  /*8110*/  MOV R0, UR5 ;  /* 0x0000000500007c02 */ /* 0x000fce0008000f00 */
.L_x_164:
[----:B-1----:R1:W2:Y:S02]  /*8120*/  SYNCS.PHASECHK.TRANS64.TRYWAIT P0, [R0+URZ], R3 ;  /* 0x00000003000075a7 */ /* 0x0022a400080011ff */
[----:B--2---:R-:W-:Y:S05]  /*8130*/  @!P0 NANOSLEEP.SYNCS 0x989680 ;  /* 0x009896800000895d */ /* 0x004fea0003900000 */
[----:B------:R-:W2:Y:S02]  /*8140*/  @!P0 SYNCS.PHASECHK.TRANS64 P0, [R0+URZ], R3 ;  /* 0x00000003000085a7 */ /* 0x000ea400080010ff */
[----:B--2---:R-:W-:Y:S05]  /*8150*/  @!P0 BRA `(.L_x_164) ;  /* 0xfffffffc00f08947 */ /* 0x004fea000383ffff */
[----:B------:R-:W-:Y:S05]  /*8160*/  BRA `(.L_x_165) ;  /* 0xffffffb400b07947 */ /* 0x000fea000383ffff */
.L_x_63:
[----:B------:R-:W-:-:S07]  /*8170*/  MOV R0, UR5 ;  /* 0x0000000500007c02 */ /* 0x000fce0008000f00 */
.L_x_166:
[----:B-1----:R1:W2:Y:S02]  /*8180*/  SYNCS.PHASECHK.TRANS64.TRYWAIT P0, [R0+URZ], R3 ;  /* 0x00000003000075a7 */ /* 0x0022a400080011ff */
[----:B--2---:R-:W-:Y:S05]  /*8190*/  @!P0 NANOSLEEP.SYNCS 0x989680 ;  /* 0x009896800000895d */ /* 0x004fea0003900000 */
[----:B------:R-:W2:Y:S02]  /*81a0*/  @!P0 SYNCS.PHASECHK.TRANS64 P0, [R0+URZ], R3 ;  /* 0x00000003000085a7 */ /* 0x000ea400080010ff */
[----:B--2---:R-:W-:Y:S05]  /*81b0*/  @!P0 BRA `(.L_x_166) ;  /* 0xfffffffc00f08947 */ /* 0x004fea000383ffff */
[----:B------:R-:W-:Y:S05]  /*81c0*/  BRA `(.L_x_167) ;  /* 0xffffffb400bc7947 */ /* 0x000fea000383ffff */
.L_x_64:
[----:B------:R-:W-:-:S07]  /*81d0*/  MOV R0, UR5 ;  /* 0x0000000500007c02 */ /* 0x000fce0008000f00 */
.L_x_168:
[----:B-1----:R1:W2:Y:S02]  /*81e0*/  SYNCS.PHASECHK.TRANS64.TRYWAIT P0, [R0+URZ], R3 ;  /* 0x00000003000075a7 */ /* 0x0022a400080011ff */
[----:B--2---:R-:W-:Y:S05]  /*81f0*/  @!P0 NANOSLEEP.SYNCS 0x989680 ;  /* 0x009896800000895d */ /* 0x004fea0003900000 */
[----:B------:R-:W2:Y:S02]  /*8200*/  @!P0 SYNCS.PHASECHK.TRANS64 P0, [R0+URZ], R3 ;  /* 0x00000003000085a7 */ /* 0x000ea400080010ff */
[----:B--2---:R-:W-:Y:S05]  /*8210*/  @!P0 BRA `(.L_x_168) ;  /* 0xfffffffc00f08947 */ /* 0x004fea000383ffff */
[----:B------:R-:W-:Y:S05]  /*8220*/  BRA `(.L_x_169) ;  /* 0xffffffb400c87947 */ /* 0x000fea000383ffff */
.L_x_65:
[----:B------:R-:W-:-:S07]  /*8230*/  MOV R0, UR5 ;  /* 0x0000000500007c02 */ /* 0x000fce0008000f00 */
.L_x_170:
[----:B-1----:R1:W2:Y:S02]  /*8240*/  SYNCS.PHASECHK.TRANS64.TRYWAIT P0, [R0+URZ], R3 ;  /* 0x00000003000075a7 */ /* 0x0022a400080011ff */
[----:B--2---:R-:W-:Y:S05]  /*8250*/  @!P0 NANOSLEEP.SYNCS 0x989680 ;  /* 0x009896800000895d */ /* 0x004fea0003900000 */
[----:B------:R-:W2:Y:S02]  /*8260*/  @!P0 SYNCS.PHASECHK.TRANS64 P0, [R0+URZ], R3 ;  /* 0x00000003000085a7 */ /* 0x000ea400080010ff */
[----:B--2---:R-:W-:Y:S05]  /*8270*/  @!P0 BRA `(.L_x_170) ;  /* 0xfffffffc00f08947 */ /* 0x004fea000383ffff */
[----:B------:R-:W-:Y:S05]  /*8280*/  BRA `(.L_x_171) ;  /* 0xffffffb400d47947 */ /* 0x000fea000383ffff */
.L_x_66:
[----:B------:R-:W-:-:S07]  /*8290*/  MOV R0, UR5 ;  /* 0x0000000500007c02 */ /* 0x000fce0008000f00 */
.L_x_172:
[----:B-1----:R1:W2:Y:S02]  /*82a0*/  SYNCS.PHASECHK.TRANS64.TRYWAIT P0, [R0+URZ], R3 ;  /* 0x00000003000075a7 */ /* 0x0022a400080011ff */
[----:B--2---:R-:W-:Y:S05]  /*82b0*/  @!P0 NANOSLEEP.SYNCS 0x989680 ;  /* 0x009896800000895d */ /* 0x004fea0003900000 */
[----:B------:R-:W2:Y:S02]  /*82c0*/  @!P0 SYNCS.PHASECHK.TRANS64 P0, [R0+URZ], R3 ;  /* 0x00000003000085a7 */ /* 0x000ea400080010ff */
[----:B--2---:R-:W-:Y:S05]  /*82d0*/  @!P0 BRA `(.L_x_172) ;  /* 0xfffffffc00f08947 */ /* 0x004fea000383ffff */
[----:B------:R-:W-:Y:S05]  /*82e0*/  BRA `(.L_x_173) ;  /* 0xffffffb400e07947 */ /* 0x000fea000383ffff */
.L_x_69:
[----:B------:R-:W-:-:S07]  /*82f0*/  MOV R4, UR4 ;  /* 0x0000000400047c02 */ /* 0x000fce0008000f00 */
.L_x_174:
[----:B--2---:R2:W3:Y:S02]  /*8300*/  SYNCS.PHASECHK.TRANS64.TRYWAIT P1, [R4+URZ+0x1d8], R7 ;  /* 0x0001d807040075a7 */ /* 0x0044e400080211ff */
[----:B---3--:R-:W-:Y:S05]  /*8310*/  @!P1 NANOSLEEP.SYNCS 0x989680 ;  /* 0x009896800000995d */ /* 0x008fea0003900000 */
[----:B------:R-:W3:Y:S02]  /*8320*/  @!P1 SYNCS.PHASECHK.TRANS64 P1, [R4+URZ+0x1d8], R7 ;  /* 0x0001d807040095a7 */ /* 0x000ee400080210ff */
[----:B---3--:R-:W-:Y:S05]  /*8330*/  @!P1 BRA `(.L_x_174) ;  /* 0xfffffffc00f09947 */ /* 0x008fea000383ffff */
[----:B------:R-:W-:Y:S05]  /*8340*/  BRA `(.L_x_175) ;  /* 0xffffffb8004c7947 */ /* 0x000fea000383ffff */
.L_x_70:
[----:B--2---:R-:W-:-:S07]  /*8350*/  MOV R4, UR4 ;  /* 0x0000000400047c02 */ /* 0x004fce0008000f00 */
.L_x_176:
[----:B--2---:R2:W3:Y:S02]  /*8360*/  SYNCS.PHASECHK.TRANS64.TRYWAIT P1, [R4+URZ+0x1d0], R5 ;  /* 0x0001d005040075a7 */ /* 0x0044e400080211ff */
[----:B---3--:R-:W-:Y:S05]  /*8370*/  @!P1 NANOSLEEP.SYNCS 0x989680 ;  /* 0x009896800000995d */ /* 0x008fea0003900000 */
[----:B------:R-:W3:Y:S02]  /*8380*/  @!P1 SYNCS.PHASECHK.TRANS64 P1, [R4+URZ+0x1d0], R5 ;  /* 0x0001d005040095a7 */ /* 0x000ee400080210ff */
[----:B---3--:R-:W-:Y:S05]  /*8390*/  @!P1 BRA `(.L_x_176) ;  /* 0xfffffffc00f09947 */ /* 0x008fea000383ffff */
[----:B------:R-:W-:Y:S05]  /*83a0*/  BRA `(.L_x_177) ;  /* 0xffffffb800547947 */ /* 0x000fea000383ffff */
.L_x_78:
[----:B------:R-:W-:-:S07]  /*83b0*/  MOV R0, UR18 ;  /* 0x0000001200007c02 */ /* 0x000fce0008000f00 */
.L_x_178:
[----:B--2---:R2:W3:Y:S02]  /*83c0*/  SYNCS.PHASECHK.TRANS64.TRYWAIT P0, [R0+URZ+0x1d0], R5 ;  /* 0x0001d005000075a7 */ /* 0x0044e400080011ff */
[----:B---3--:R-:W-:Y:S05]  /*83d0*/  @!P0 NANOSLEEP.SYNCS 0x989680 ;  /* 0x009896800000895d */ /* 0x008fea0003900000 */
[----:B------:R-:W3:Y:S02]  /*83e0*/  @!P0 SYNCS.PHASECHK.TRANS64 P0, [R0+URZ+0x1d0], R5 ;  /* 0x0001d005000085a7 */ /* 0x000ee400080010ff */
[----:B---3--:R-:W-:Y:S05]  /*83f0*/  @!P0 BRA `(.L_x_178) ;  /* 0xfffffffc00f08947 */ /* 0x008fea000383ffff */
[----:B------:R-:W-:Y:S05]  /*8400*/  BRA `(.L_x_179) ;  /* 0xffffffbc00d47947 */ /* 0x000fea000383ffff */
.L_x_79:
[----:B------:R-:W-:-:S07]  /*8410*/  MOV R5, UR23 ;  /* 0x0000001700057c02 */ /* 0x000fce0008000f00 */
.L_x_180:
[----:B--2---:R2:W3:Y:S02]  /*8420*/  SYNCS.PHASECHK.TRANS64.TRYWAIT P0, [R5+URZ+0x1f0], R0 ;  /* 0x0001f000050075a7 */ /* 0x0044e400080011ff */
[----:B---3--:R-:W-:Y:S05]  /*8430*/  @!P0 NANOSLEEP.SYNCS 0x989680 ;  /* 0x009896800000895d */ /* 0x008fea0003900000 */
[----:B------:R-:W3:Y:S02]  /*8440*/  @!P0 SYNCS.PHASECHK.TRANS64 P0, [R5+URZ+0x1f0], R0 ;  /* 0x0001f000050085a7 */ /* 0x000ee400080010ff */
[----:B---3--:R-:W-:Y:S05]  /*8450*/  @!P0 BRA `(.L_x_180) ;  /* 0xfffffffc00f08947 */ /* 0x008fea000383ffff */
[----:B------:R-:W-:Y:S05]  /*8460*/  BRA `(.L_x_181) ;  /* 0xffffffbc00f07947 */ /* 0x000fea000383ffff */
.L_x_82:
[----:B--2---:R-:W-:Y:S07]  /*8470*/  MOV R0, UR16 ;  /* 0x0000001000007c02 */ /* 0x004fee0008000f00 */
.L_x_182:
[----:B--2---:R2:W3:Y:S02]  /*8480*/  SYNCS.PHASECHK.TRANS64.TRYWAIT P0, [R0+URZ], R5 ;  /* 0x00000005000075a7 */ /* 0x0044e400080011ff */
[----:B---3--:R-:W-:Y:S05]  /*8490*/  @!P0 NANOSLEEP.SYNCS 0x989680 ;  /* 0x009896800000895d */ /* 0x008fea0003900000 */
[----:B------:R-:W3:Y:S02]  /*84a0*/  @!P0 SYNCS.PHASECHK.TRANS64 P0, [R0+URZ], R5 ;  /* 0x00000005000085a7 */ /* 0x000ee400080010ff */
[----:B---3--:R-:W-:Y:S05]  /*84b0*/  @!P0 BRA `(.L_x_182) ;  /* 0xfffffffc00f08947 */ /* 0x008fea000383ffff */
[----:B------:R-:W-:Y:S05]  /*84c0*/  BRA `(.L_x_81) ;  /* 0xffffffc000147947 */ /* 0x000fea000383ffff */
.L_x_85:
[----:B------:R-:W-:-:S07]  /*84d0*/  MOV R0, UR4 ;  /* 0x0000000400007c02 */ /* 0x000fce0008000f00 */
.L_x_183:
[----:B--2---:R2:W4:Y:S02]  /*84e0*/  SYNCS.PHASECHK.TRANS64.TRYWAIT P0, [R0+URZ], R3 ;  /* 0x00000003000075a7 */ /* 0x00452400080011ff */
[----:B----4-:R-:W-:Y:S05]  /*84f0*/  @!P0 NANOSLEEP.SYNCS 0x989680 ;  /* 0x009896800000895d */ /* 0x010fea0003900000 */
[----:B------:R-:W4:Y:S02]  /*8500*/  @!P0 SYNCS.PHASECHK.TRANS64 P0, [R0+URZ], R3 ;  /* 0x00000003000085a7 */ /* 0x000f2400080010ff */
[----:B----4-:R-:W-:Y:S05]  /*8510*/  @!P0 BRA `(.L_x_183) ;  /* 0xfffffffc00f08947 */ /* 0x010fea000383ffff */
[----:B------:R-:W-:Y:S05]  /*8520*/  BRA `(.L_x_184) ;  /* 0xffffffc000e07947 */ /* 0x000fea000383ffff */
.L_x_86:
[----:B------:R-:W-:-:S07]  /*8530*/  MOV R0, UR4 ;  /* 0x0000000400007c02 */ /* 0x000fce0008000f00 */
.L_x_185:
[----:B--2---:R2:W3:Y:S02]  /*8540*/  SYNCS.PHASECHK.TRANS64.TRYWAIT P0, [R0+URZ], R3 ;  /* 0x00000003000075a7 */ /* 0x0044e400080011ff */
[----:B---3--:R-:W-:Y:S05]  /*8550*/  @!P0 NANOSLEEP.SYNCS 0x989680 ;  /* 0x009896800000895d */ /* 0x008fea0003900000 */
[----:B------:R-:W3:Y:S02]  /*8560*/  @!P0 SYNCS.PHASECHK.TRANS64 P0, [R0+URZ], R3 ;  /* 0x00000003000085a7 */ /* 0x000ee400080010ff */
[----:B---3--:R-:W-:Y:S05]  /*8570*/  @!P0 BRA `(.L_x_185) ;  /* 0xfffffffc00f08947 */ /* 0x008fea000383ffff */
[----:B------:R-:W-:Y:S05]  /*8580*/  BRA `(.L_x_186) ;  /* 0xffffffc000ec7947 */ /* 0x000fea000383ffff */
.L_x_91:
[----:B------:R-:W-:Y:S07]  /*8590*/  MOV R0, UR19 ;  /* 0x0000001300007c02 */ /* 0x000fee0008000f00 */
.L_x_187:
[----:B-1----:R1:W2:Y:S02]  /*85a0*/  SYNCS.PHASECHK.TRANS64.TRYWAIT P0, [R0+URZ+0x1d0], R3 ;  /* 0x0001d003000075a7 */ /* 0x0022a400080011ff */
[----:B--2---:R-:W-:Y:S05]  /*85b0*/  @!P0 NANOSLEEP.SYNCS 0x989680 ;  /* 0x009896800000895d */ /* 0x004fea0003900000 */
[----:B------:R-:W2:Y:S02]  /*85c0*/  @!P0 SYNCS.PHASECHK.TRANS64 P0, [R0+URZ+0x1d0], R3 ;  /* 0x0001d003000085a7 */ /* 0x000ea400080010ff */
[----:B--2---:R-:W-:Y:S05]  /*85d0*/  @!P0 BRA `(.L_x_187) ;  /* 0xfffffffc00f08947 */ /* 0x004fea000383ffff */
[----:B------:R-:W-:Y:S05]  /*85e0*/  BRA `(.L_x_188) ;  /* 0xffffffc800147947 */ /* 0x000fea000383ffff */
.L_x_94:
[----:B------:R-:W-:Y:S07]  /*85f0*/  MOV R0, UR19 ;  /* 0x0000001300007c02 */ /* 0x000fee0008000f00 */
.L_x_189:
[----:B-1----:R1:W2:Y:S02]  /*8600*/  SYNCS.PHASECHK.TRANS64.TRYWAIT P0, [R0+URZ+0x1c8], R9 ;  /* 0x0001c809000075a7 */ /* 0x0022a400080011ff */
[----:B--2---:R-:W-:Y:S05]  /*8610*/  @!P0 NANOSLEEP.SYNCS 0x989680 ;  /* 0x009896800000895d */ /* 0x004fea0003900000 */
[----:B------:R-:W2:Y:S02]  /*8620*/  @!P0 SYNCS.PHASECHK.TRANS64 P0, [R0+URZ+0x1c8], R9 ;  /* 0x0001c809000085a7 */ /* 0x000ea400080010ff */
[----:B--2---:R-:W-:Y:S05]  /*8630*/  @!P0 BRA `(.L_x_189) ;  /* 0xfffffffc00f08947 */ /* 0x004fea000383ffff */
[----:B------:R-:W-:Y:S05]  /*8640*/  BRA `(.L_x_93) ;  /* 0xffffffcc00747947 */ /* 0x000fea000383ffff */
.L_x_97:
[----:B-1----:R-:W-:Y:S07]  /*8650*/  MOV R0, UR19 ;  /* 0x0000001300007c02 */ /* 0x002fee0008000f00 */
.L_x_190:
[----:B-1----:R1:W2:Y:S02]  /*8660*/  SYNCS.PHASECHK.TRANS64.TRYWAIT P2, [R0+URZ+0x1b8], R3 ;  /* 0x0001b803000075a7 */ /* 0x0022a400080411ff */
[----:B--2---:R-:W-:Y:S05]  /*8670*/  @!P2 NANOSLEEP.SYNCS 0x989680 ;  /* 0x009896800000a95d */ /* 0x004fea0003900000 */
[----:B------:R-:W2:Y:S02]  /*8680*/  @!P2 SYNCS.PHASECHK.TRANS64 P2, [R0+URZ+0x1b8], R3 ;  /* 0x0001b8030000a5a7 */ /* 0x000ea400080410ff */
[----:B--2---:R-:W-:Y:S05]  /*8690*/  @!P2 BRA `(.L_x_190) ;  /* 0xfffffffc00f0a947 */ /* 0x004fea000383ffff */
[----:B------:R-:W-:Y:S05]  /*86a0*/  BRA `(.L_x_191) ;  /* 0xffffffcc00d07947 */ /* 0x000fea000383ffff */
.L_x_100:
[----:B------:R-:W-:Y:S07]  /*86b0*/  MOV R0, UR43 ;  /* 0x0000002b00007c02 */ /* 0x000fee0008000f00 */
.L_x_192:
[----:B-1----:R1:W2:Y:S02]  /*86c0*/  SYNCS.PHASECHK.TRANS64.TRYWAIT P0, [R0+URZ+0x1d0], R3 ;  /* 0x0001d003000075a7 */ /* 0x0022a400080011ff */
[----:B--2---:R-:W-:Y:S05]  /*86d0*/  @!P0 NANOSLEEP.SYNCS 0x989680 ;  /* 0x009896800000895d */ /* 0x004fea0003900000 */
[----:B------:R-:W2:Y:S02]  /*86e0*/  @!P0 SYNCS.PHASECHK.TRANS64 P0, [R0+URZ+0x1d0], R3 ;  /* 0x0001d003000085a7 */ /* 0x000ea400080010ff */
[----:B--2---:R-:W-:Y:S05]  /*86f0*/  @!P0 BRA `(.L_x_192) ;  /* 0xfffffffc00f08947 */ /* 0x004fea000383ffff */
[----:B------:R-:W-:Y:S05]  /*8700*/  BRA `(.L_x_193) ;  /* 0xffffffd400547947 */ /* 0x000fea000383ffff */
.L_x_111:
[----:B-1----:R-:W-:Y:S04]  /*8710*/  MOV R0, UR43 ;  /* 0x0000002b00007c02 */ /* 0x002fe80008000f00 */
[----:B------:R1:W2:Y:S03]  /*8720*/  SYNCS.PHASECHK.TRANS64.TRYWAIT P1, [R0+URZ+0x1b0], R5 ;  /* 0x0001b005000075a7 */ /* 0x0002a600080211ff */
[----:B--2---:R-:W-:Y:S05]  /*8730*/  @!P1 NANOSLEEP.SYNCS 0x989680 ;  /* 0x009896800000995d */ /* 0x004fea0003900000 */
[----:B------:R-:W2:Y:S02]  /*8740*/  @!P1 SYNCS.PHASECHK.TRANS64 P1, [R0+URZ+0x1b0], R5 ;  /* 0x0001b005000095a7 */ /* 0x000ea400080210ff */
[----:B--2---:R-:W-:Y:S05]  /*8750*/  @!P1 BRA `(.L_x_111) ;  /* 0xfffffffc00ec9947 */ /* 0x004fea000383ffff */
[----:B------:R-:W-:Y:S05]  /*8760*/  BRA `(.L_x_110) ;  /* 0xffffffe000947947 */ /* 0x000fea000383ffff */
.L_x_113:
[----:B-1----:R1:W2:Y:S02]  /*8770*/  SYNCS.PHASECHK.TRANS64.TRYWAIT P1, [R80+URZ+0x1e0], R3 ;  /* 0x0001e003500075a7 */ /* 0x0022a400080211ff */
[----:B--2---:R-:W-:Y:S05]  /*8780*/  @!P1 NANOSLEEP.SYNCS 0x989680 ;  /* 0x009896800000995d */ /* 0x004fea0003900000 */
[----:B------:R-:W2:Y:S02]  /*8790*/  @!P1 SYNCS.PHASECHK.TRANS64 P1, [R80+URZ+0x1e0], R3 ;  /* 0x0001e003500095a7 */ /* 0x000ea400080210ff */
[----:B--2---:R-:W-:Y:S05]  /*87a0*/  @!P1 BRA `(.L_x_113) ;  /* 0xfffffffc00f09947 */ /* 0x004fea000383ffff */
[----:B------:R-:W-:Y:S05]  /*87b0*/  BRA `(.L_x_112) ;  /* 0xffffffe000d47947 */ /* 0x000fea000383ffff */
        .weak           $__internal_0_$__cuda_sm10x_tcgen05_guardrail_trap_col_being_dealloced_not_returned_by_alloc
        .type           $__internal_0_$__cuda_sm10x_tcgen05_guardrail_trap_col_being_dealloced_not_returned_by_alloc,@function
        .size           $__internal_0_$__cuda_sm10x_tcgen05_guardrail_trap_col_being_dealloced_not_returned_by_alloc,($__internal_1_$__cuda_sm10x_tcgen05_guardrail_trap_phase_invalid_during_alloc - $__internal_0_$__cuda_sm10x_tcgen05_guardrail_trap_col_being_dealloced_not_returned_by_alloc)
$__internal_0_$__cuda_sm10x_tcgen05_guardrail_trap_col_being_dealloced_not_returned_by_alloc:
[----:B------:R-:W-:Y:S05]  /*87c0*/  BPT.TRAP 0x1 ;  /* 0x000000040000795c */ /* 0x000fea0000300000 */
[----:B------:R-:W-:-:S04]  /*87d0*/  HFMA2 R3, -RZ, RZ, 0, 0 ;  /* 0x00000000ff037431 */ /* 0x000fc800000001ff */
[----:B------:R-:W-:Y:S05]  /*87e0*/  RET.REL.NODEC R2 `(_ZN7cutlass13device_kernelINS_4conv6kernel13ConvUniversalINS1_16ConvProblemShapeILNS1_8OperatorE0ELi2EEENS1_10collective14CollectiveConvINS1_47MainloopSm100TmaUmmaWarpSpecializedImplicitGemmILS5_0ELi27ELi2ELi1ELi2EN4cute5tupleIJNSA_1CILi2EEENSC_ILi1EEESE_EEEEENSB_IJNSC_ILi64EEESH_NSB_IJSH_EEEEEENS_12float_e4m3_tESK_NSA_8TiledMMAINSA_8MMA_AtomIJNSA_10MMA_TraitsINSA_19SM100_MMA_F8F6F4_SSEJSK_SK_fSH_SH_NSA_17integral_constantINSA_4UMMA5MajorELSR_0EEESS_NSP_INSQ_7ScaleInELST_0EEESU_EEEEEENSA_6LayoutINSB_IJSE_SE_SE_EEENSB_IJNSC_ILi0EEESZ_SZ_EEEEENSB_IJNSA_10UnderscoreES12_S12_EEEEENS7_6detail27Sm100ImplicitGemmTileTraitsINSA_20SM90_TMA_LOAD_IM2COLENSA_14ComposedLayoutINSA_7SwizzleILi2ELi4ELi3EEENSA_18smem_ptr_flag_bitsILi8EEENSX_INSB_IJNSC_ILi8EEESH_EEENSB_IJSH_SE_EEEEEEEvEENS16_INSA_23SM90_TMA_LOAD_MULTICASTES1H_vEEEENS_8epilogue10collective18CollectiveEpilogueINS1M_23Sm100TmaWarpSpecializedILi1ELi1ELi32ELb0ELb0EEEJSJ_NSB_IJNSX_ISH_SE_EES1R_EEESK_NSB_IJNSB_IJlllEEESE_SZ_EEESK_S1U_NS1M_6fusion15FusionCallbacksIS1Q_NS1V_17LinearCombinationISK_fSK_fLNS_15FloatRoundStyleE2EEESJ_S1S_JEEENSA_5SM1004TMEM4LOAD26SM100_TMEM_LOAD_16dp32b32xES17_S1H_NSA_39AutoVectorizingCopyWithAssumedAlignmentILi128EEENSA_21SM90_TMA_STORE_IM2COLES1H_S26_S26_EEEvvEEEEvNT_6ParamsE) ;  /* 0xffffff7802047950 */ /* 0x000fea0003c3ffff */
        .weak           $__internal_1_$__cuda_sm10x_tcgen05_guardrail_trap_phase_invalid_during_alloc
        .type           $__internal_1_$__cuda_sm10x_tcgen05_guardrail_trap_phase_invalid_during_alloc,@function
        .size           $__internal_1_$__cuda_sm10x_tcgen05_guardrail_trap_phase_invalid_during_alloc,($__internal_2_$__cuda_sm10x_tcgen05_guardrail_trap_unallocated_columns_being_dealloced - $__internal_1_$__cuda_sm10x_tcgen05_guardrail_trap_phase_invalid_during_alloc)
$__internal_1_$__cuda_sm10x_tcgen05_guardrail_trap_phase_invalid_during_alloc:
[----:B------:R-:W-:Y:S05]  /*87f0*/  BPT.TRAP 0x1 ;  /* 0x000000040000795c */ /* 0x000fea0000300000 */
[----:B------:R-:W-:-:S04]  /*8800*/  MOV R3, 0x0 ;  /* 0x0000000000037802 */ /* 0x000fc80000000f00 */
[----:B------:R-:W-:Y:S05]  /*8810*/  RET.REL.NODEC R2 `(_ZN7cutlass13device_kernelINS_4conv6kernel13ConvUniversalINS1_16ConvProblemShapeILNS1_8OperatorE0ELi2EEENS1_10collective14CollectiveConvINS1_47MainloopSm100TmaUmmaWarpSpecializedImplicitGemmILS5_0ELi27ELi2ELi1ELi2EN4cute5tupleIJNSA_1CILi2EEENSC_ILi1EEESE_EEEEENSB_IJNSC_ILi64EEESH_NSB_IJSH_EEEEEENS_12float_e4m3_tESK_NSA_8TiledMMAINSA_8MMA_AtomIJNSA_10MMA_TraitsINSA_19SM100_MMA_F8F6F4_SSEJSK_SK_fSH_SH_NSA_17integral_constantINSA_4UMMA5MajorELSR_0EEESS_NSP_INSQ_7ScaleInELST_0EEESU_EEEEEENSA_6LayoutINSB_IJSE_SE_SE_EEENSB_IJNSC_ILi0EEESZ_SZ_EEEEENSB_IJNSA_10UnderscoreES12_S12_EEEEENS7_6detail27Sm100ImplicitGemmTileTraitsINSA_20SM90_TMA_LOAD_IM2COLENSA_14ComposedLayoutINSA_7SwizzleILi2ELi4ELi3EEENSA_18smem_ptr_flag_bitsILi8EEENSX_INSB_IJNSC_ILi8EEESH_EEENSB_IJSH_SE_EEEEEEEvEENS16_INSA_23SM90_TMA_LOAD_MULTICASTES1H_vEEEENS_8epilogue10collective18CollectiveEpilogueINS1M_23Sm100TmaWarpSpecializedILi1ELi1ELi32ELb0ELb0EEEJSJ_NSB_IJNSX_ISH_SE_EES1R_EEESK_NSB_IJNSB_IJlllEEESE_SZ_EEESK_S1U_NS1M_6fusion15FusionCallbacksIS1Q_NS1V_17LinearCombinationISK_fSK_fLNS_15FloatRoundStyleE2EEESJ_S1S_JEEENSA_5SM1004TMEM4LOAD26SM100_TMEM_LOAD_16dp32b32xES17_S1H_NSA_39AutoVectorizingCopyWithAssumedAlignmentILi128EEENSA_21SM90_TMA_STORE_IM2COLES1H_S26_S26_EEEvvEEEEvNT_6ParamsE) ;  /* 0xffffff7402f87950 */ /* 0x000fea0003c3ffff */
        .weak           $__internal_2_$__cuda_sm10x_tcgen05_guardrail_trap_unallocated_columns_being_dealloced
        .type           $__internal_2_$__cuda_sm10x_tcgen05_guardrail_trap_unallocated_columns_being_dealloced,@function
        .size           $__internal_2_$__cuda_sm10x_tcgen05_guardrail_trap_unallocated_columns_being_dealloced,(.L_x_195 - $__internal_2_$__cuda_sm10x_tcgen05_guardrail_trap_unallocated_columns_being_dealloced)
$__internal_2_$__cuda_sm10x_tcgen05_guardrail_trap_unallocated_columns_being_dealloced:
[----:B------:R-:W-:Y:S05]  /*8820*/  BPT.TRAP 0x1 ;  /* 0x000000040000795c */ /* 0x000fea0000300000 */
[----:B------:R-:W-:-:S04]  /*8830*/  HFMA2 R3, -RZ, RZ, 0, 0 ;  /* 0x00000000ff037431 */ /* 0x000fc800000001ff */
[----:B------:R-:W-:Y:S05]  /*8840*/  RET.REL.NODEC R2 `(_ZN7cutlass13device_kernelINS_4conv6kernel13ConvUniversalINS1_16ConvProblemShapeILNS1_8OperatorE0ELi2EEENS1_10collective14CollectiveConvINS1_47MainloopSm100TmaUmmaWarpSpecializedImplicitGemmILS5_0ELi27ELi2ELi1ELi2EN4cute5tupleIJNSA_1CILi2EEENSC_ILi1EEESE_EEEEENSB_IJNSC_ILi64EEESH_NSB_IJSH_EEEEEENS_12float_e4m3_tESK_NSA_8TiledMMAINSA_8MMA_AtomIJNSA_10MMA_TraitsINSA_19SM100_MMA_F8F6F4_SSEJSK_SK_fSH_SH_NSA_17integral_constantINSA_4UMMA5MajorELSR_0EEESS_NSP_INSQ_7ScaleInELST_0EEESU_EEEEEENSA_6LayoutINSB_IJSE_SE_SE_EEENSB_IJNSC_ILi0EEESZ_SZ_EEEEENSB_IJNSA_10UnderscoreES12_S12_EEEEENS7_6detail27Sm100ImplicitGemmTileTraitsINSA_20SM90_TMA_LOAD_IM2COLENSA_14ComposedLayoutINSA_7SwizzleILi2ELi4ELi3EEENSA_18smem_ptr_flag_bitsILi8EEENSX_INSB_IJNSC_ILi8EEESH_EEENSB_IJSH_SE_EEEEEEEvEENS16_INSA_23SM90_TMA_LOAD_MULTICASTES1H_vEEEENS_8epilogue10collective18CollectiveEpilogueINS1M_23Sm100TmaWarpSpecializedILi1ELi1ELi32ELb0ELb0EEEJSJ_NSB_IJNSX_ISH_SE_EES1R_EEESK_NSB_IJNSB_IJlllEEESE_SZ_EEESK_S1U_NS1M_6fusion15FusionCallbacksIS1Q_NS1V_17LinearCombinationISK_fSK_fLNS_15FloatRoundStyleE2EEESJ_S1S_JEEENSA_5SM1004TMEM4LOAD26SM100_TMEM_LOAD_16dp32b32xES17_S1H_NSA_39AutoVectorizingCopyWithAssumedAlignmentILi128EEENSA_21SM90_TMA_STORE_IM2COLES1H_S26_S26_EEEvvEEEEvNT_6ParamsE) ;  /* 0xffffff7402ec7950 */ /* 0x000fea0003c3ffff */
.L_x_194:
[----:B------:R-:W-:-:S00]  /*8850*/  BRA `(.L_x_194) ;  /* 0xfffffffc00fc7947 */ /* 0x000fc0000383ffff */
[----:B------:R-:W-:-:S00]  /*8860*/  NOP ;  /* 0x0000000000007918 */ /* 0x000fc00000000000 */
        /* <DEDUP_REMOVED lines=9> */
.L_x_195:


//--------------------- .nv.global.init           --------------------------
	.section	.nv.global.init,"aw",@progbits
.nv.global.init:
	.type		$str$29,@object
	.size		$str$29,($str$30 - $str$29)
$str$29:
        /*0000*/ 	.byte	0x28, 0x61, 0x64, 0x64, 0x72, 0x65, 0x73, 0x73, 0x20, 0x26, 0x20, 0x6d, 0x61, 0x73, 0x6b, 0x29
        /*0010*/ 	.byte	0x20, 0x3d, 0x3d, 0x20, 0x30, 0x00
	.type		$str$30,@object
	.size		$str$30,($str$28 - $str$30)
$str$30:
        /*0016*/ 	.byte	0x2f, 0x74, 0x6d, 0x70, 0x2f, 0x63, 0x75, 0x74, 0x6c, 0x61, 0x73, 0x73, 0x5f, 0x73, 0x77, 0x65
        /*0026*/ 	.byte	0x65, 0x70, 0x5f, 0x73, 0x72, 0x63, 0x2f, 0x69, 0x6e, 0x63, 0x6c, 0x75, 0x64, 0x65, 0x2f, 0x63
        /*0036*/ 	.byte	0x75, 0x74, 0x65, 0x2f, 0x70, 0x6f, 0x69, 0x6e, 0x74, 0x65, 0x72, 0x5f, 0x66, 0x6c, 0x61, 0x67
        /*0046*/ 	.byte	0x67, 0x65, 0x64, 0x2e, 0x68, 0x70, 0x70, 0x00
	.type		$str$28,@object
	.size		$str$28,($str$27 - $str$28)
$str$28:
        /*004e*/ 	.byte	0x2f, 0x74, 0x6d, 0x70, 0x2f, 0x63, 0x75, 0x74, 0x6c, 0x61, 0x73, 0x73, 0x5f, 0x73, 0x77, 0x65
        /*005e*/ 	.byte	0x65, 0x70, 0x5f, 0x73, 0x72, 0x63, 0x2f, 0x69, 0x6e, 0x63, 0x6c, 0x75, 0x64, 0x65, 0x2f, 0x63
        /*006e*/ 	.byte	0x75, 0x74, 0x65, 0x2f, 0x61, 0x74, 0x6f, 0x6d, 0x2f, 0x63, 0x6f, 0x70, 0x79, 0x5f, 0x74, 0x72
        /*007e*/ 	.byte	0x61, 0x69, 0x74, 0x73, 0x5f, 0x73, 0x6d, 0x31, 0x30, 0x30, 0x2e, 0x68, 0x70, 0x70, 0x00
	.type		$str$27,@object
	.size		$str$27,(__unnamed_1 - $str$27)
$str$27:
        /*008d*/ 	.byte	0x28, 0x28, 0x75, 0x69, 0x6e, 0x74, 0x33, 0x32, 0x5f, 0x74, 0x28, 0x74, 0x68, 0x72, 0x65, 0x61
        /*009d*/ 	.byte	0x64, 0x49, 0x64, 0x78, 0x2e, 0x78, 0x29, 0x20, 0x2f, 0x20, 0x33, 0x32, 0x29, 0x20, 0x25, 0x20
        /*00ad*/ 	.byte	0x34, 0x29, 0x20, 0x3d, 0x3d, 0x20, 0x28, 0x28, 0x28, 0x74, 0x6d, 0x65, 0x6d, 0x5f, 0x61, 0x64
        /*00bd*/ 	.byte	0x64, 0x72, 0x20, 0x3e, 0x3e, 0x20, 0x31, 0x36, 0x29, 0x20, 0x2f, 0x20, 0x33, 0x32, 0x29, 0x20
        /*00cd*/ 	.byte	0x25, 0x20, 0x34, 0x29, 0x00
	.type		__unnamed_1,@object
	.size		__unnamed_1,(__unnamed_2 - __unnamed_1)
__unnamed_1:
        /*00d2*/ 	.byte	0x61, 0x75, 0x74, 0x6f, 0x20, 0x63, 0x75, 0x74, 0x65, 0x3a, 0x3a, 0x61, 0x73, 0x5f, 0x70, 0x6f
        /* <DEDUP_REMOVED lines=24> */
        /*0262*/ 	.byte	0x3c, 0x34, 0x30, 0x39, 0x36, 0x3e, 0x3e, 0x3e, 0x3e, 0x5d, 0x00
	.type		__unnamed_2,@object
	.size		__unnamed_2,(.L_2 - __unnamed_2)
__unnamed_2:
        /* <DEDUP_REMOVED lines=40> */
        /*04ed*/ 	.byte	0x74, 0x65, 0x3a, 0x3a, 0x43, 0x3c, 0x30, 0x3e, 0x3e, 0x3e, 0x3e, 0x5d, 0x00
.L_2:


//--------------------- .nv.shared._ZN7cutlass13device_kernelINS_4conv6kernel13ConvUniversalINS1_16ConvProblemShapeILNS1_8OperatorE0ELi2EEENS1_10collective14CollectiveConvINS1_47MainloopSm100TmaUmmaWarpSpecializedImplicitGemmILS5_0ELi27ELi2ELi1ELi2EN4cute5tupleIJNSA_1CILi2EEENSC_ILi1EEESE_EEEEENSB_IJNSC_ILi64EEESH_NSB_IJSH_EEEEEENS_12float_e4m3_tESK_NSA_8TiledMMAINSA_8MMA_AtomIJNSA_10MMA_TraitsINSA_19SM100_MMA_F8F6F4_SSEJSK_SK_fSH_SH_NSA_17integral_constantINSA_4UMMA5MajorELSR_0EEESS_NSP_INSQ_7ScaleInELST_0EEESU_EEEEEENSA_6LayoutINSB_IJSE_SE_SE_EEENSB_IJNSC_ILi0EEESZ_SZ_EEEEENSB_IJNSA_10UnderscoreES12_S12_EEEEENS7_6detail27Sm100ImplicitGemmTileTraitsINSA_20SM90_TMA_LOAD_IM2COLENSA_14ComposedLayoutINSA_7SwizzleILi2ELi4ELi3EEENSA_18smem_ptr_flag_bitsILi8EEENSX_INSB_IJNSC_ILi8EEESH_EEENSB_IJSH_SE_EEEEEEEvEENS16_INSA_23SM90_TMA_LOAD_MULTICASTES1H_vEEEENS_8epilogue10collective18CollectiveEpilogueINS1M_23Sm100TmaWarpSpecializedILi1ELi1ELi32ELb0ELb0EEEJSJ_NSB_IJNSX_ISH_SE_EES1R_EEESK_NSB_IJNSB_IJlllEEESE_SZ_EEESK_S1U_NS1M_6fusion15FusionCallbacksIS1Q_NS1V_17LinearCombinationISK_fSK_fLNS_15FloatRoundStyleE2EEESJ_S1S_JEEENSA_5SM1004TMEM4LOAD26SM100_TMEM_LOAD_16dp32b32xES17_S1H_NSA_39AutoVectorizingCopyWithAssumedAlignmentILi128EEENSA_21SM90_TMA_STORE_IM2COLES1H_S26_S26_EEEvvEEEEvNT_6ParamsE --------------------------
	.section	.nv.shared._ZN7cutlass13device_kernelINS_4conv6kernel13ConvUniversalINS1_16ConvProblemShapeILNS1_8OperatorE0ELi2EEENS1_10collective14CollectiveConvINS1_47MainloopSm100TmaUmmaWarpSpecializedImplicitGemmILS5_0ELi27ELi2ELi1ELi2EN4cute5tupleIJNSA_1CILi2EEENSC_ILi1EEESE_EEEEENSB_IJNSC_ILi64EEESH_NSB_IJSH_EEEEEENS_12float_e4m3_tESK_NSA_8TiledMMAINSA_8MMA_AtomIJNSA_10MMA_TraitsINSA_19SM100_MMA_F8F6F4_SSEJSK_SK_fSH_SH_NSA_17integral_constantINSA_4UMMA5MajorELSR_0EEESS_NSP_INSQ_7ScaleInELST_0EEESU_EEEEEENSA_6LayoutINSB_IJSE_SE_SE_EEENSB_IJNSC_ILi0EEESZ_SZ_EEEEENSB_IJNSA_10UnderscoreES12_S12_EEEEENS7_6detail27Sm100ImplicitGemmTileTraitsINSA_20SM90_TMA_LOAD_IM2COLENSA_14ComposedLayoutINSA_7SwizzleILi2ELi4ELi3EEENSA_18smem_ptr_flag_bitsILi8EEENSX_INSB_IJNSC_ILi8EEESH_EEENSB_IJSH_SE_EEEEEEEvEENS16_INSA_23SM90_TMA_LOAD_MULTICASTES1H_vEEEENS_8epilogue10collective18CollectiveEpilogueINS1M_23Sm100TmaWarpSpecializedILi1ELi1ELi32ELb0ELb0EEEJSJ_NSB_IJNSX_ISH_SE_EES1R_EEESK_NSB_IJNSB_IJlllEEESE_SZ_EEESK_S1U_NS1M_6fusion15FusionCallbacksIS1Q_NS1V_17LinearCombinationISK_fSK_fLNS_15FloatRoundStyleE2EEESJ_S1S_JEEENSA_5SM1004TMEM4LOAD26SM100_TMEM_LOAD_16dp32b32xES17_S1H_NSA_39AutoVectorizingCopyWithAssumedAlignmentILi128EEENSA_21SM90_TMA_STORE_IM2COLES1H_S26_S26_EEEvvEEEEvNT_6ParamsE,"aw",@nobits
	.sectionflags	@""
	.align	16
	.zero		1024


//--------------------- .nv.shared.reserved.0     --------------------------
	.section	.nv.shared.reserved.0,"aw",@nobits
	.weak		__nv_reservedSMEM_offset_0_alias
	.size		__nv_reservedSMEM_offset_0_alias, 0, 64
	.other		__nv_reservedSMEM_offset_0_alias,@"STO_CUDA_RESERVED_SHARED STV_DEFAULT"
__nv_reservedSMEM_offset_0_alias:
	.zero		0
.nv.shared.reserved.0:
	.zero		64
	.weak		__nv_reservedSMEM_tcgen05_partition
	.type		__nv_reservedSMEM_tcgen05_partition,@object
	.size		__nv_reservedSMEM_tcgen05_partition,(.L_0 - __nv_reservedSMEM_tcgen05_partition)
__nv_reservedSMEM_tcgen05_partition:
	.zero		32
.L_0:


//--------------------- .nv.global                --------------------------
	.section	.nv.global,"aw",@nobits
.nv.global:
	.type		_ZN39_INTERNAL_2e85e36a_4_k_cu_b58d94cd_31684cute1_E,@object
	.size		_ZN39_INTERNAL_2e85e36a_4_k_cu_b58d94cd_31684cute1_E,(_ZN39_INTERNAL_2e85e36a_4_k_cu_b58d94cd_31684cuda3std3__45__cpo6cbeginE - _ZN39_INTERNAL_2e85e36a_4_k_cu_b58d94cd_31684cute1_E)
_ZN39_INTERNAL_2e85e36a_4_k_cu_b58d94cd_31684cute1_E:
	.zero		1
	.type		_ZN39_INTERNAL_2e85e36a_4_k_cu_b58d94cd_31684cuda3std3__45__cpo6cbeginE,@object
	.size		_ZN39_INTERNAL_2e85e36a_4_k_cu_b58d94cd_31684cuda3std3__45__cpo6cbeginE,(_ZN39_INTERNAL_2e85e36a_4_k_cu_b58d94cd_31684cuda3std3__48in_placeE - _ZN39_INTERNAL_2e85e36a_4_k_cu_b58d94cd_31684cuda3std3__45__cpo6cbeginE)
_ZN39_INTERNAL_2e85e36a_4_k_cu_b58d94cd_31684cuda3std3__45__cpo6cbeginE:
	.zero		1
	.type		_ZN39_INTERNAL_2e85e36a_4_k_cu_b58d94cd_31684cuda3std3__48in_placeE,@object
	.size		_ZN39_INTERNAL_2e85e36a_4_k_cu_b58d94cd_31684cuda3std3__48in_placeE,(_ZN39_INTERNAL_2e85e36a_4_k_cu_b58d94cd_31684cuda3std6ranges3__45__cpo9iter_moveE - _ZN39_INTERNAL_2e85e36a_4_k_cu_b58d94cd_31684cuda3std3__48in_placeE)
_ZN39_INTERNAL_2e85e36a_4_k_cu_b58d94cd_31684cuda3std3__48in_placeE:
	.zero		1
	.type		_ZN39_INTERNAL_2e85e36a_4_k_cu_b58d94cd_31684cuda3std6ranges3__45__cpo9iter_moveE,@object
	.size		_ZN39_INTERNAL_2e85e36a_4_k_cu_b58d94cd_31684cuda3std6ranges3__45__cpo9iter_moveE,(_ZN39_INTERNAL_2e85e36a_4_k_cu_b58d94cd_31684cuda3std3__45__cpo5beginE - _ZN39_INTERNAL_2e85e36a_4_k_cu_b58d94cd_31684cuda3std6ranges3__45__cpo9iter_moveE)
_ZN39_INTERNAL_2e85e36a_4_k_cu_b58d94cd_31684cuda3std6ranges3__45__cpo9iter_moveE:
	.zero		1
	.type		_ZN39_INTERNAL_2e85e36a_4_k_cu_b58d94cd_31684cuda3std3__45__cpo5beginE,@object
	.size		_ZN39_INTERNAL_2e85e36a_4_k_cu_b58d94cd_31684cuda3std3__45__cpo5beginE,(_ZN39_INTERNAL_2e85e36a_4_k_cu_b58d94cd_31684cuda3std3__441_GLOBAL__N__2e85e36a_4_k_cu_b58d94cd_31686ignoreE - _ZN39_INTERNAL_2e85e36a_4_k_cu_b58d94cd_31684cuda3std3__45__cpo5beginE)
_ZN39_INTERNAL_2e85e36a_4_k_cu_b58d94cd_31684cuda3std3__45__cpo5beginE:
	.zero		1
	.type		_ZN39_INTERNAL_2e85e36a_4_k_cu_b58d94cd_31684cuda3std3__441_GLOBAL__N__2e85e36a_4_k_cu_b58d94cd_31686ignoreE,@object
	.size		_ZN39_INTERNAL_2e85e36a_4_k_cu_b58d94cd_31684cuda3std3__441_GLOBAL__N__2e85e36a_4_k_cu_b58d94cd_31686ignoreE,(_ZN39_INTERNAL_2e85e36a_4_k_cu_b58d94cd_31684cute7productE - _ZN39_INTERNAL_2e85e36a_4_k_cu_b58d94cd_31684cuda3std3__441_GLOBAL__N__2e85e36a_4_k_cu_b58d94cd_31686ignoreE)
_ZN39_INTERNAL_2e85e36a_4_k_cu_b58d94cd_31684cuda3std3__441_GLOBAL__N__2e85e36a_4_k_cu_b58d94cd_31686ignoreE:
	.zero		1
	.type		_ZN39_INTERNAL_2e85e36a_4_k_cu_b58d94cd_31684cute7productE,@object
	.size		_ZN39_INTERNAL_2e85e36a_4_k_cu_b58d94cd_31684cute7productE,(_ZN39_INTERNAL_2e85e36a_4_k_cu_b58d94cd_31684cuda3std3__45__cpo3endE - _ZN39_INTERNAL_2e85e36a_4_k_cu_b58d94cd_31684cute7productE)
_ZN39_INTERNAL_2e85e36a_4_k_cu_b58d94cd_31684cute7productE:
	.zero		1
	.type		_ZN39_INTERNAL_2e85e36a_4_k_cu_b58d94cd_31684cuda3std3__45__cpo3endE,@object
	.size		_ZN39_INTERNAL_2e85e36a_4_k_cu_b58d94cd_31684cuda3std3__45__cpo3endE,(_ZN39_INTERNAL_2e85e36a_4_k_cu_b58d94cd_31684cuda3std3__419piecewise_constructE - _ZN39_INTERNAL_2e85e36a_4_k_cu_b58d94cd_31684cuda3std3__45__cpo3endE)
_ZN39_INTERNAL_2e85e36a_4_k_cu_b58d94cd_31684cuda3std3__45__cpo3endE:
	.zero		1
	.type		_ZN39_INTERNAL_2e85e36a_4_k_cu_b58d94cd_31684cuda3std3__419piecewise_constructE,@object
	.size		_ZN39_INTERNAL_2e85e36a_4_k_cu_b58d94cd_31684cuda3std3__419piecewise_constructE,(_ZN39_INTERNAL_2e85e36a_4_k_cu_b58d94cd_31684cuda3std3__45__cpo4cendE - _ZN39_INTERNAL_2e85e36a_4_k_cu_b58d94cd_31684cuda3std3__419piecewise_constructE)
_ZN39_INTERNAL_2e85e36a_4_k_cu_b58d94cd_31684cuda3std3__419piecewise_constructE:
	.zero		1
	.type		_ZN39_INTERNAL_2e85e36a_4_k_cu_b58d94cd_31684cuda3std3__45__cpo4cendE,@object
	.size		_ZN39_INTERNAL_2e85e36a_4_k_cu_b58d94cd_31684cuda3std3__45__cpo4cendE,(_ZN39_INTERNAL_2e85e36a_4_k_cu_b58d94cd_31684cuda3std6ranges3__45__cpo4swapE - _ZN39_INTERNAL_2e85e36a_4_k_cu_b58d94cd_31684cuda3std3__45__cpo4cendE)
_ZN39_INTERNAL_2e85e36a_4_k_cu_b58d94cd_31684cuda3std3__45__cpo4cendE:
	.zero		1
	.type		_ZN39_INTERNAL_2e85e36a_4_k_cu_b58d94cd_31684cuda3std6ranges3__45__cpo4swapE,@object
	.size		_ZN39_INTERNAL_2e85e36a_4_k_cu_b58d94cd_31684cuda3std6ranges3__45__cpo4swapE,(.L_10 - _ZN39_INTERNAL_2e85e36a_4_k_cu_b58d94cd_31684cuda3std6ranges3__45__cpo4swapE)
_ZN39_INTERNAL_2e85e36a_4_k_cu_b58d94cd_31684cuda3std6ranges3__45__cpo4swapE:
	.zero		1
.L_10:


//--------------------- .nv.constant0._ZN7cutlass13device_kernelINS_4conv6kernel13ConvUniversalINS1_16ConvProblemShapeILNS1_8OperatorE0ELi2EEENS1_10collective14CollectiveConvINS1_47MainloopSm100TmaUmmaWarpSpecializedImplicitGemmILS5_0ELi27ELi2ELi1ELi2EN4cute5tupleIJNSA_1CILi2EEENSC_ILi1EEESE_EEEEENSB_IJNSC_ILi64EEESH_NSB_IJSH_EEEEEENS_12float_e4m3_tESK_NSA_8TiledMMAINSA_8MMA_AtomIJNSA_10MMA_TraitsINSA_19SM100_MMA_F8F6F4_SSEJSK_SK_fSH_SH_NSA_17integral_constantINSA_4UMMA5MajorELSR_0EEESS_NSP_INSQ_7ScaleInELST_0EEESU_EEEEEENSA_6LayoutINSB_IJSE_SE_SE_EEENSB_IJNSC_ILi0EEESZ_SZ_EEEEENSB_IJNSA_10UnderscoreES12_S12_EEEEENS7_6detail27Sm100ImplicitGemmTileTraitsINSA_20SM90_TMA_LOAD_IM2COLENSA_14ComposedLayoutINSA_7SwizzleILi2ELi4ELi3EEENSA_18smem_ptr_flag_bitsILi8EEENSX_INSB_IJNSC_ILi8EEESH_EEENSB_IJSH_SE_EEEEEEEvEENS16_INSA_23SM90_TMA_LOAD_MULTICASTES1H_vEEEENS_8epilogue10collective18CollectiveEpilogueINS1M_23Sm100TmaWarpSpecializedILi1ELi1ELi32ELb0ELb0EEEJSJ_NSB_IJNSX_ISH_SE_EES1R_EEESK_NSB_IJNSB_IJlllEEESE_SZ_EEESK_S1U_NS1M_6fusion15FusionCallbacksIS1Q_NS1V_17LinearCombinationISK_fSK_fLNS_15FloatRoundStyleE2EEESJ_S1S_JEEENSA_5SM1004TMEM4LOAD26SM100_TMEM_LOAD_16dp32b32xES17_S1H_NSA_39AutoVectorizingCopyWithAssumedAlignmentILi128EEENSA_21SM90_TMA_STORE_IM2COLES1H_S26_S26_EEEvvEEEEvNT_6ParamsE --------------------------
	.section	.nv.constant0._ZN7cutlass13device_kernelINS_4conv6kernel13ConvUniversalINS1_16ConvProblemShapeILNS1_8OperatorE0ELi2EEENS1_10collective14CollectiveConvINS1_47MainloopSm100TmaUmmaWarpSpecializedImplicitGemmILS5_0ELi27ELi2ELi1ELi2EN4cute5tupleIJNSA_1CILi2EEENSC_ILi1EEESE_EEEEENSB_IJNSC_ILi64EEESH_NSB_IJSH_EEEEEENS_12float_e4m3_tESK_NSA_8TiledMMAINSA_8MMA_AtomIJNSA_10MMA_TraitsINSA_19SM100_MMA_F8F6F4_SSEJSK_SK_fSH_SH_NSA_17integral_constantINSA_4UMMA5MajorELSR_0EEESS_NSP_INSQ_7ScaleInELST_0EEESU_EEEEEENSA_6LayoutINSB_IJSE_SE_SE_EEENSB_IJNSC_ILi0EEESZ_SZ_EEEEENSB_IJNSA_10UnderscoreES12_S12_EEEEENS7_6detail27Sm100ImplicitGemmTileTraitsINSA_20SM90_TMA_LOAD_IM2COLENSA_14ComposedLayoutINSA_7SwizzleILi2ELi4ELi3EEENSA_18smem_ptr_flag_bitsILi8EEENSX_INSB_IJNSC_ILi8EEESH_EEENSB_IJSH_SE_EEEEEEEvEENS16_INSA_23SM90_TMA_LOAD_MULTICASTES1H_vEEEENS_8epilogue10collective18CollectiveEpilogueINS1M_23Sm100TmaWarpSpecializedILi1ELi1ELi32ELb0ELb0EEEJSJ_NSB_IJNSX_ISH_SE_EES1R_EEESK_NSB_IJNSB_IJlllEEESE_SZ_EEESK_S1U_NS1M_6fusion15FusionCallbacksIS1Q_NS1V_17LinearCombinationISK_fSK_fLNS_15FloatRoundStyleE2EEESJ_S1S_JEEENSA_5SM1004TMEM4LOAD26SM100_TMEM_LOAD_16dp32b32xES17_S1H_NSA_39AutoVectorizingCopyWithAssumedAlignmentILi128EEENSA_21SM90_TMA_STORE_IM2COLES1H_S26_S26_EEEvvEEEEvNT_6ParamsE,"a",@progbits
	.sectionflags	@""
	.align	4
.nv.constant0._ZN7cutlass13device_kernelINS_4conv6kernel13ConvUniversalINS1_16ConvProblemShapeILNS1_8OperatorE0ELi2EEENS1_10collective14CollectiveConvINS1_47MainloopSm100TmaUmmaWarpSpecializedImplicitGemmILS5_0ELi27ELi2ELi1ELi2EN4cute5tupleIJNSA_1CILi2EEENSC_ILi1EEESE_EEEEENSB_IJNSC_ILi64EEESH_NSB_IJSH_EEEEEENS_12float_e4m3_tESK_NSA_8TiledMMAINSA_8MMA_AtomIJNSA_10MMA_TraitsINSA_19SM100_MMA_F8F6F4_SSEJSK_SK_fSH_SH_NSA_17integral_constantINSA_4UMMA5MajorELSR_0EEESS_NSP_INSQ_7ScaleInELST_0EEESU_EEEEEENSA_6LayoutINSB_IJSE_SE_SE_EEENSB_IJNSC_ILi0EEESZ_SZ_EEEEENSB_IJNSA_10UnderscoreES12_S12_EEEEENS7_6detail27Sm100ImplicitGemmTileTraitsINSA_20SM90_TMA_LOAD_IM2COLENSA_14ComposedLayoutINSA_7SwizzleILi2ELi4ELi3EEENSA_18smem_ptr_flag_bitsILi8EEENSX_INSB_IJNSC_ILi8EEESH_EEENSB_IJSH_SE_EEEEEEEvEENS16_INSA_23SM90_TMA_LOAD_MULTICASTES1H_vEEEENS_8epilogue10collective18CollectiveEpilogueINS1M_23Sm100TmaWarpSpecializedILi1ELi1ELi32ELb0ELb0EEEJSJ_NSB_IJNSX_ISH_SE_EES1R_EEESK_NSB_IJNSB_IJlllEEESE_SZ_EEESK_S1U_NS1M_6fusion15FusionCallbacksIS1Q_NS1V_17LinearCombinationISK_fSK_fLNS_15FloatRoundStyleE2EEESJ_S1S_JEEENSA_5SM1004TMEM4LOAD26SM100_TMEM_LOAD_16dp32b32xES17_S1H_NSA_39AutoVectorizingCopyWithAssumedAlignmentILi128EEENSA_21SM90_TMA_STORE_IM2COLES1H_S26_S26_EEEvvEEEEvNT_6ParamsE:
	.zero		2944


//--------------------- SYMBOLS --------------------------

	.type		.nv.reservedSmem.offset0,@object
	.size		.nv.reservedSmem.offset0,0x4
	.type		.nv.reservedSmem.cap,@object
	.size		.nv.reservedSmem.cap,0x4
	.type		__assertfail,@function
